def attn_fwd(
    Q,
    K,
    V,
    Out,
    Lse,
    sm_scale,
    stride_qz,
    stride_qh,
    stride_qm,
    stride_qk,
    stride_kz,
    stride_kh,
    stride_kn,
    stride_kk,
    stride_vz,
    stride_vh,
    stride_vn,
    stride_vk,
    stride_oz,
    stride_oh,
    stride_om,
    stride_ok,
    seqlen_q,
    seqlen_k,
    BLOCK_M: tl.constexpr,
    BLOCK_N: tl.constexpr,
    HEAD_DIM: tl.constexpr,
    CAUSAL: tl.constexpr,
):
    start_m = tl.program_id(0)
    off_hz = tl.program_id(1)
    q_off = off_hz * stride_qh
    k_off = off_hz * stride_kh
    v_off = off_hz * stride_vh
    offs_m = start_m * BLOCK_M + tl.arange(0, BLOCK_M)
    offs_d = tl.arange(0, HEAD_DIM)
    offs_n = tl.arange(0, BLOCK_N)
    q_ptrs = Q + q_off + offs_m[:, None] * stride_qm + offs_d[None, :] * stride_qk
    k_ptrs = K + k_off + offs_d[:, None] * stride_kk + offs_n[None, :] * stride_kn
    v_ptrs = V + v_off + offs_n[:, None] * stride_vn + offs_d[None, :] * stride_vk
    m_i = tl.full([BLOCK_M], float("-inf"), dtype=tl.float32)
    l_i = tl.zeros([BLOCK_M], dtype=tl.float32) + 1.0
    acc = tl.zeros([BLOCK_M, HEAD_DIM], dtype=tl.float32)
    q = tl.load(q_ptrs)
    acc, l_i, m_i = _attn_fwd_inner(
        acc,
        l_i,
        m_i,
        q,
        k_ptrs,
        v_ptrs,
        sm_scale,
        stride_kn,
        stride_vn,
        start_m,
        seqlen_k,
        BLOCK_M,
        BLOCK_N,
        HEAD_DIM,
        CAUSAL,
    )
    acc = acc / l_i[:, None]
    lse = m_i + tl.math.log2(l_i) / 1.4426950408889634
    o_ptrs = (
        Out
        + off_hz * stride_oh
        + offs_m[:, None] * stride_om
        + offs_d[None, :] * stride_ok
    )
    tl.store(o_ptrs, acc.to(Out.dtype.element_ty))
    tl.store(Lse + off_hz * seqlen_q + offs_m, lse)

# config = {"BLOCK_M": 32, "BLOCK_N": 16, "HEAD_DIM": 16, "arch": "sm_100", "causal": true, "dtype": "fp16", "num_stages": 2, "num_warps": 4}
# arch = sm_100


// ===== COMPILED SASS (sm_100a) =====

	.target	sm_100a

	.elftype	@"ET_EXEC"


//--------------------- .note.nv.tkinfo           --------------------------
	.section	.note.nv.tkinfo,"",@"SHT_NOTE"
	.sectionflags	@"SHF_NOTE_NV_TKINFO"
	.tkinfo
        /*0018*/ 	.word	0x00000081
        /*0030*/ 	.string	""
        /*0030*/ 	.string	"ptxas-blackwell"
        /*0030*/ 	.string	"Cuda compilation tools, release 12.9, V12.9.86"
        /*0030*/ 	.string	"Build cuda_12.9.r12.9/compiler.36037853_0"
        /*0030*/ 	.string	"-v  -suppress-debug-info  -lineinfo  -arch sm_100a "



//--------------------- .note.nv.cuver            --------------------------
	.section	.note.nv.cuver,"",@"SHT_NOTE"
	.sectionflags	@"SHF_NOTE_NV_CUVER"
        /*0018*/ 	.short	0x0001
        /*001a*/ 	.short	0x0064
        /*001c*/ 	.short	0x0001
        /*001e*/ 	.short	0x0000
        /*0020*/ 	.short	0x0001
        /*0022*/ 	.short	0x0000


//--------------------- .nv.info                  --------------------------
	.section	.nv.info,"",@"SHT_CUDA_INFO"
	.align	4


	//----- nvinfo : EIATTR_REGCOUNT
	.align		4
        /*0000*/ 	.byte	0x04, 0x2f
        /*0002*/ 	.short	(.L_2 - .L_1)
	.align		4
.L_1:
        /*0004*/ 	.word	index@(attn_fwd)
        /*0008*/ 	.word	0x00000030


	//----- nvinfo : EIATTR_FRAME_SIZE
	.align		4
.L_2:
        /*000c*/ 	.byte	0x04, 0x11
        /*000e*/ 	.short	(.L_4 - .L_3)
	.align		4
.L_3:
        /*0010*/ 	.word	index@(attn_fwd)
        /*0014*/ 	.word	0x00000000


	//----- nvinfo : EIATTR_MIN_STACK_SIZE
	.align		4
.L_4:
        /*0018*/ 	.byte	0x04, 0x12
        /*001a*/ 	.short	(.L_6 - .L_5)
	.align		4
.L_5:
        /*001c*/ 	.word	index@(attn_fwd)
        /*0020*/ 	.word	0x00000000
.L_6:


//--------------------- .nv.info.attn_fwd         --------------------------
	.section	.nv.info.attn_fwd,"",@"SHT_CUDA_INFO"
	.sectionflags	@""
	.align	4


	//----- nvinfo : EIATTR_CUDA_API_VERSION
	.align		4
        /*0000*/ 	.byte	0x04, 0x37
        /*0002*/ 	.short	(.L_8 - .L_7)
.L_7:
        /*0004*/ 	.word	0x00000081


	//----- nvinfo : EIATTR_KPARAM_INFO
	.align		4
.L_8:
        /*0008*/ 	.byte	0x04, 0x17
        /*000a*/ 	.short	(.L_10 - .L_9)
.L_9:
        /*000c*/ 	.word	0x00000000
        /*0010*/ 	.short	0x0019
        /*0012*/ 	.short	0x0080
        /*0014*/ 	.byte	0x00, 0xf4, 0x21, 0x00


	//----- nvinfo : EIATTR_KPARAM_INFO
	.align		4
.L_10:
        /*0018*/ 	.byte	0x04, 0x17
        /*001a*/ 	.short	(.L_12 - .L_11)
.L_11:
        /*001c*/ 	.word	0x00000000
        /*0020*/ 	.short	0x0018
        /*0022*/ 	.short	0x0078
        /*0024*/ 	.byte	0x00, 0xf4, 0x21, 0x00


	//----- nvinfo : EIATTR_KPARAM_INFO
	.align		4
.L_12:
        /*0028*/ 	.byte	0x04, 0x17
        /*002a*/ 	.short	(.L_14 - .L_13)
.L_13:
        /*002c*/ 	.word	0x00000000
        /*0030*/ 	.short	0x0017
        /*0032*/ 	.short	0x0070
        /*0034*/ 	.byte	0x00, 0xf0, 0x11, 0x00


	//----- nvinfo : EIATTR_KPARAM_INFO
	.align		4
.L_14:
        /*0038*/ 	.byte	0x04, 0x17
        /*003a*/ 	.short	(.L_16 - .L_15)
.L_15:
        /*003c*/ 	.word	0x00000000
        /*0040*/ 	.short	0x0016
        /*0042*/ 	.short	0x006c
        /*0044*/ 	.byte	0x00, 0xf0, 0x11, 0x00


	//----- nvinfo : EIATTR_KPARAM_INFO
	.align		4
.L_16:
        /*0048*/ 	.byte	0x04, 0x17
        /*004a*/ 	.short	(.L_18 - .L_17)
.L_17:
        /*004c*/ 	.word	0x00000000
        /*0050*/ 	.short	0x0015
        /*0052*/ 	.short	0x0068
        /*0054*/ 	.byte	0x00, 0xf0, 0x11, 0x00


	//----- nvinfo : EIATTR_KPARAM_INFO
	.align		4
.L_18:
        /*0058*/ 	.byte	0x04, 0x17
        /*005a*/ 	.short	(.L_20 - .L_19)
.L_19:
        /*005c*/ 	.word	0x00000000
        /*0060*/ 	.short	0x0014
        /*0062*/ 	.short	0x0064
        /*0064*/ 	.byte	0x00, 0xf0, 0x11, 0x00


	//----- nvinfo : EIATTR_KPARAM_INFO
	.align		4
.L_20:
        /*0068*/ 	.byte	0x04, 0x17
        /*006a*/ 	.short	(.L_22 - .L_21)
.L_21:
        /*006c*/ 	.word	0x00000000
        /*0070*/ 	.short	0x0013
        /*0072*/ 	.short	0x0060
        /*0074*/ 	.byte	0x00, 0xf0, 0x11, 0x00


	//----- nvinfo : EIATTR_KPARAM_INFO
	.align		4
.L_22:
        /*0078*/ 	.byte	0x04, 0x17
        /*007a*/ 	.short	(.L_24 - .L_23)
.L_23:
        /*007c*/ 	.word	0x00000000
        /*0080*/ 	.short	0x0012
        /*0082*/ 	.short	0x005c
        /*0084*/ 	.byte	0x00, 0xf0, 0x11, 0x00


	//----- nvinfo : EIATTR_KPARAM_INFO
	.align		4
.L_24:
        /*0088*/ 	.byte	0x04, 0x17
        /*008a*/ 	.short	(.L_26 - .L_25)
.L_25:
        /*008c*/ 	.word	0x00000000
        /*0090*/ 	.short	0x0011
        /*0092*/ 	.short	0x0058
        /*0094*/ 	.byte	0x00, 0xf0, 0x11, 0x00


	//----- nvinfo : EIATTR_KPARAM_INFO
	.align		4
.L_26:
        /*0098*/ 	.byte	0x04, 0x17
        /*009a*/ 	.short	(.L_28 - .L_27)
.L_27:
        /*009c*/ 	.word	0x00000000
        /*00a0*/ 	.short	0x0010
        /*00a2*/ 	.short	0x0054
        /*00a4*/ 	.byte	0x00, 0xf0, 0x11, 0x00


	//----- nvinfo : EIATTR_KPARAM_INFO
	.align		4
.L_28:
        /*00a8*/ 	.byte	0x04, 0x17
        /*00aa*/ 	.short	(.L_30 - .L_29)
.L_29:
        /*00ac*/ 	.word	0x00000000
        /*00b0*/ 	.short	0x000f
        /*00b2*/ 	.short	0x0050
        /*00b4*/ 	.byte	0x00, 0xf0, 0x11, 0x00


	//----- nvinfo : EIATTR_KPARAM_INFO
	.align		4
.L_30:
        /*00b8*/ 	.byte	0x04, 0x17
        /*00ba*/ 	.short	(.L_32 - .L_31)
.L_31:
        /*00bc*/ 	.word	0x00000000
        /*00c0*/ 	.short	0x000e
        /*00c2*/ 	.short	0x004c
        /*00c4*/ 	.byte	0x00, 0xf0, 0x11, 0x00


	//----- nvinfo : EIATTR_KPARAM_INFO
	.align		4
.L_32:
        /*00c8*/ 	.byte	0x04, 0x17
        /*00ca*/ 	.short	(.L_34 - .L_33)
.L_33:
        /*00cc*/ 	.word	0x00000000
        /*00d0*/ 	.short	0x000d
        /*00d2*/ 	.short	0x0048
        /*00d4*/ 	.byte	0x00, 0xf0, 0x11, 0x00


	//----- nvinfo : EIATTR_KPARAM_INFO
	.align		4
.L_34:
        /*00d8*/ 	.byte	0x04, 0x17
        /*00da*/ 	.short	(.L_36 - .L_35)
.L_35:
        /*00dc*/ 	.word	0x00000000
        /*00e0*/ 	.short	0x000c
        /*00e2*/ 	.short	0x0044
        /*00e4*/ 	.byte	0x00, 0xf0, 0x11, 0x00


	//----- nvinfo : EIATTR_KPARAM_INFO
	.align		4
.L_36:
        /*00e8*/ 	.byte	0x04, 0x17
        /*00ea*/ 	.short	(.L_38 - .L_37)
.L_37:
        /*00ec*/ 	.word	0x00000000
        /*00f0*/ 	.short	0x000b
        /*00f2*/ 	.short	0x0040
        /*00f4*/ 	.byte	0x00, 0xf0, 0x11, 0x00


	//----- nvinfo : EIATTR_KPARAM_INFO
	.align		4
.L_38:
        /*00f8*/ 	.byte	0x04, 0x17
        /*00fa*/ 	.short	(.L_40 - .L_39)
.L_39:
        /*00fc*/ 	.word	0x00000000
        /*0100*/ 	.short	0x000a
        /*0102*/ 	.short	0x003c
        /*0104*/ 	.byte	0x00, 0xf0, 0x11, 0x00


	//----- nvinfo : EIATTR_KPARAM_INFO
	.align		4
.L_40:
        /*0108*/ 	.byte	0x04, 0x17
        /*010a*/ 	.short	(.L_42 - .L_41)
.L_41:
        /*010c*/ 	.word	0x00000000
        /*0110*/ 	.short	0x0009
        /*0112*/ 	.short	0x0038
        /*0114*/ 	.byte	0x00, 0xf0, 0x11, 0x00


	//----- nvinfo : EIATTR_KPARAM_INFO
	.align		4
.L_42:
        /*0118*/ 	.byte	0x04, 0x17
        /*011a*/ 	.short	(.L_44 - .L_43)
.L_43:
        /*011c*/ 	.word	0x00000000
        /*0120*/ 	.short	0x0008
        /*0122*/ 	.short	0x0034
        /*0124*/ 	.byte	0x00, 0xf0, 0x11, 0x00


	//----- nvinfo : EIATTR_KPARAM_INFO
	.align		4
.L_44:
        /*0128*/ 	.byte	0x04, 0x17
        /*012a*/ 	.short	(.L_46 - .L_45)
.L_45:
        /*012c*/ 	.word	0x00000000
        /*0130*/ 	.short	0x0007
        /*0132*/ 	.short	0x0030
        /*0134*/ 	.byte	0x00, 0xf0, 0x11, 0x00


	//----- nvinfo : EIATTR_KPARAM_INFO
	.align		4
.L_46:
        /*0138*/ 	.byte	0x04, 0x17
        /*013a*/ 	.short	(.L_48 - .L_47)
.L_47:
        /*013c*/ 	.word	0x00000000
        /*0140*/ 	.short	0x0006
        /*0142*/ 	.short	0x002c
        /*0144*/ 	.byte	0x00, 0xf0, 0x11, 0x00


	//----- nvinfo : EIATTR_KPARAM_INFO
	.align		4
.L_48:
        /*0148*/ 	.byte	0x04, 0x17
        /*014a*/ 	.short	(.L_50 - .L_49)
.L_49:
        /*014c*/ 	.word	0x00000000
        /*0150*/ 	.short	0x0005
        /*0152*/ 	.short	0x0028
        /*0154*/ 	.byte	0x00, 0xf0, 0x11, 0x00


	//----- nvinfo : EIATTR_KPARAM_INFO
	.align		4
.L_50:
        /*0158*/ 	.byte	0x04, 0x17
        /*015a*/ 	.short	(.L_52 - .L_51)
.L_51:
        /*015c*/ 	.word	0x00000000
        /*0160*/ 	.short	0x0004
        /*0162*/ 	.short	0x0020
        /*0164*/ 	.byte	0x00, 0xf4, 0x21, 0x00


	//----- nvinfo : EIATTR_KPARAM_INFO
	.align		4
.L_52:
        /*0168*/ 	.byte	0x04, 0x17
        /*016a*/ 	.short	(.L_54 - .L_53)
.L_53:
        /*016c*/ 	.word	0x00000000
        /*0170*/ 	.short	0x0003
        /*0172*/ 	.short	0x0018
        /*0174*/ 	.byte	0x00, 0xf4, 0x21, 0x00


	//----- nvinfo : EIATTR_KPARAM_INFO
	.align		4
.L_54:
        /*0178*/ 	.byte	0x04, 0x17
        /*017a*/ 	.short	(.L_56 - .L_55)
.L_55:
        /*017c*/ 	.word	0x00000000
        /*0180*/ 	.short	0x0002
        /*0182*/ 	.short	0x0010
        /*0184*/ 	.byte	0x00, 0xf4, 0x21, 0x00


	//----- nvinfo : EIATTR_KPARAM_INFO
	.align		4
.L_56:
        /*0188*/ 	.byte	0x04, 0x17
        /*018a*/ 	.short	(.L_58 - .L_57)
.L_57:
        /*018c*/ 	.word	0x00000000
        /*0190*/ 	.short	0x0001
        /*0192*/ 	.short	0x0008
        /*0194*/ 	.byte	0x00, 0xf4, 0x21, 0x00


	//----- nvinfo : EIATTR_KPARAM_INFO
	.align		4
.L_58:
        /*0198*/ 	.byte	0x04, 0x17
        /*019a*/ 	.short	(.L_60 - .L_59)
.L_59:
        /*019c*/ 	.word	0x00000000
        /*01a0*/ 	.short	0x0000
        /*01a2*/ 	.short	0x0000
        /*01a4*/ 	.byte	0x00, 0xf4, 0x21, 0x00


	//----- nvinfo : EIATTR_SPARSE_MMA_MASK
	.align		4
.L_60:
        /*01a8*/ 	.byte	0x03, 0x50
        /*01aa*/ 	.short	0x0000


	//----- nvinfo : EIATTR_MAXREG_COUNT
	.align		4
        /*01ac*/ 	.byte	0x03, 0x1b
        /*01ae*/ 	.short	0x00ff


	//----- nvinfo : EIATTR_NUM_BARRIERS
	.align		4
        /*01b0*/ 	.byte	0x02, 0x4c
        /*01b2*/ 	.byte	0x01
	.zero		1


	//----- nvinfo : EIATTR_COOP_GROUP_MASK_REGIDS
	.align		4
        /*01b4*/ 	.byte	0x04, 0x29
        /*01b6*/ 	.short	(.L_62 - .L_61)


	//   ....[0]....
.L_61:
        /*01b8*/ 	.word	0xffffffff


	//   ....[1]....
        /*01bc*/ 	.word	0xffffffff


	//   ....[2]....
        /*01c0*/ 	.word	0xffffffff


	//   ....[3]....
        /*01c4*/ 	.word	0xffffffff


	//   ....[4]....
        /*01c8*/ 	.word	0xffffffff


	//   ....[5]....
        /*01cc*/ 	.word	0xffffffff


	//   ....[6]....
        /*01d0*/ 	.word	0xffffffff


	//   ....[7]....
        /*01d4*/ 	.word	0xffffffff


	//----- nvinfo : EIATTR_COOP_GROUP_INSTR_OFFSETS
	.align		4
.L_62:
        /*01d8*/ 	.byte	0x04, 0x28
        /*01da*/ 	.short	(.L_64 - .L_63)


	//   ....[0]....
.L_63:
        /*01dc*/ 	.word	0x00000cb0


	//   ....[1]....
        /*01e0*/ 	.word	0x00000d00


	//   ....[2]....
        /*01e4*/ 	.word	0x00000d20


	//   ....[3]....
        /*01e8*/ 	.word	0x00000d40


	//   ....[4]....
        /*01ec*/ 	.word	0x00000ff0


	//   ....[5]....
        /*01f0*/ 	.word	0x000010c0


	//   ....[6]....
        /*01f4*/ 	.word	0x000010f0


	//   ....[7]....
        /*01f8*/ 	.word	0x00001100


	//----- nvinfo : EIATTR_VRC_CTA_INIT_COUNT
	.align		4
.L_64:
        /*01fc*/ 	.byte	0x02, 0x4a
	.zero		1
	.zero		1


	//----- nvinfo : EIATTR_EXIT_INSTR_OFFSETS
	.align		4
        /*0200*/ 	.byte	0x04, 0x1c
        /*0202*/ 	.short	(.L_66 - .L_65)


	//   ....[0]....
.L_65:
        /*0204*/ 	.word	0x00001d30


	//   ....[1]....
        /*0208*/ 	.word	0x00001d60


	//----- nvinfo : EIATTR_REQNTID
	.align		4
.L_66:
        /*020c*/ 	.byte	0x04, 0x10
        /*020e*/ 	.short	(.L_68 - .L_67)
.L_67:
        /*0210*/ 	.word	0x00000080
        /*0214*/ 	.word	0x00000001
        /*0218*/ 	.word	0x00000001


	//----- nvinfo : EIATTR_CBANK_PARAM_SIZE
	.align		4
.L_68:
        /*021c*/ 	.byte	0x03, 0x19
        /*021e*/ 	.short	0x0088


	//----- nvinfo : EIATTR_PARAM_CBANK
	.align		4
        /*0220*/ 	.byte	0x04, 0x0a
        /*0222*/ 	.short	(.L_70 - .L_69)
	.align		4
.L_69:
        /*0224*/ 	.word	index@(.nv.constant0.attn_fwd)
        /*0228*/ 	.short	0x0380
        /*022a*/ 	.short	0x0088


	//----- nvinfo : EIATTR_SW_WAR
	.align		4
.L_70:
        /*022c*/ 	.byte	0x04, 0x36
        /*022e*/ 	.short	(.L_72 - .L_71)
.L_71:
        /*0230*/ 	.word	0x00000008
.L_72:


//--------------------- .nv.compat                --------------------------
	.section	.nv.compat,"",@"SHT_CUDA_COMPAT_INFO"
	.align	4
        /*0000*/ 	.byte	0x02, 0x02, 0x01, 0x00, 0x02, 0x05, 0x05, 0x00, 0x02, 0x03, 0x00, 0x00, 0x02, 0x06, 0x01, 0x00


//--------------------- .nv.callgraph             --------------------------
	.section	.nv.callgraph,"",@"SHT_CUDA_CALLGRAPH"
	.align	4
	.sectionentsize	8
	.align		4
        /*0000*/ 	.word	0x00000000
	.align		4
        /*0004*/ 	.word	0xffffffff
	.align		4
        /*0008*/ 	.word	0x00000000
	.align		4
        /*000c*/ 	.word	0xfffffffe
	.align		4
        /*0010*/ 	.word	0x00000000
	.align		4
        /*0014*/ 	.word	0xfffffffd
	.align		4
        /*0018*/ 	.word	0x00000000
	.align		4
        /*001c*/ 	.word	0xfffffffc


//--------------------- .nv.constant4             --------------------------
	.section	.nv.constant4,"a",@progbits
	.align	8
	.align		8
.nv.constant4:
        /*0000*/ 	.dword	_$_str


//--------------------- .text.attn_fwd            --------------------------
	.section	.text.attn_fwd,"ax",@progbits
	.align	128
        .global         attn_fwd
        .type           attn_fwd,@function
        .size           attn_fwd,(.L_x_3 - attn_fwd)
        .other          attn_fwd,@"STO_CUDA_ENTRY STV_DEFAULT"
attn_fwd:
.text.attn_fwd:
[----:B------:R-:W0:Y:S01]  /*0000*/  LDC R1, c[0x0][0x37c] ;  /* 0x0000df00ff017b82 */ /* 0x000e220000000800 */
[----:B------:R-:W1:Y:S07]  /*0010*/  S2R R0, SR_TID.X ;  /* 0x0000000000007919 */ /* 0x000e6e0000002100 */
[----:B------:R-:W2:Y:S01]  /*0020*/  S2UR UR6, SR_CTAID.X ;  /* 0x00000000000679c3 */ /* 0x000ea20000002500 */
[----:B------:R-:W3:Y:S01]  /*0030*/  LDCU.64 UR4, c[0x0][0x3b0] ;  /* 0x00007600ff0477ac */ /* 0x000ee20008000a00 */
[----:B------:R-:W4:Y:S06]  /*0040*/  LDCU.64 UR14, c[0x0][0x358] ;  /* 0x00006b00ff0e77ac */ /* 0x000f2c0008000a00 */
[----:B------:R-:W5:Y:S08]  /*0050*/  LDC R11, c[0x0][0x3b8] ;  /* 0x0000ee00ff0b7b82 */ /* 0x000f700000000800 */
[----:B------:R-:W3:Y:S01]  /*0060*/  S2UR UR9, SR_CTAID.Y ;  /* 0x00000000000979c3 */ /* 0x000ee20000002600 */
[----:B--2---:R-:W-:-:S07]  /*0070*/  USHF.L.U32 UR6, UR6, 0x5, URZ ;  /* 0x0000000506067899 */ /* 0x004fce00080006ff */
[----:B------:R-:W2:Y:S01]  /*0080*/  LDC.64 R8, c[0x0][0x380] ;  /* 0x0000e000ff087b82 */ /* 0x000ea20000000a00 */
[----:B------:R-:W-:Y:S01]  /*0090*/  IMAD.U32 R29, RZ, RZ, UR6 ;  /* 0x00000006ff1d7e24 */ /* 0x000fe2000f8e00ff */
[----:B-1----:R-:W-:-:S04]  /*00a0*/  SHF.R.U32.HI R2, RZ, 0x5, R0 ;  /* 0x00000005ff027819 */ /* 0x002fc80000011600 */
[----:B------:R-:W-:Y:S02]  /*00b0*/  SGXT.U32 R2, R2, 0x2 ;  /* 0x000000020202781a */ /* 0x000fe40000000000 */
[----:B------:R-:W-:-:S03]  /*00c0*/  LOP3.LUT R29, R29, 0x1f, R0, 0xf8, !PT ;  /* 0x0000001f1d1d7812 */ /* 0x000fc600078ef800 */
[----:B-----5:R-:W-:Y:S01]  /*00d0*/  IMAD R5, R2, R11, RZ ;  /* 0x0000000b02057224 */ /* 0x020fe200078e02ff */
[----:B---3--:R-:W-:Y:S01]  /*00e0*/  UIMAD UR4, UR9, UR4, URZ ;  /* 0x00000004090472a4 */ /* 0x008fe2000f8e02ff */
[----:B------:R-:W-:Y:S02]  /*00f0*/  IMAD R2, R29, UR5, RZ ;  /* 0x000000051d027c24 */ /* 0x000fe4000f8e02ff */
[C---:B------:R-:W-:Y:S01]  /*0100*/  IMAD R6, R11.reuse, 0x4, R5 ;  /* 0x000000040b067824 */ /* 0x040fe200078e0205 */
[----:B------:R-:W-:Y:S01]  /*0110*/  USHF.L.U32 UR7, UR4, 0x1, URZ ;  /* 0x0000000104077899 */ /* 0x000fe200080006ff */
[C---:B------:R-:W-:Y:S01]  /*0120*/  IMAD.SHL.U32 R3, R2.reuse, 0x2, RZ ;  /* 0x0000000202037824 */ /* 0x040fe200078e00ff */
[----:B------:R-:W-:Y:S01]  /*0130*/  UIMAD.WIDE UR4, UR4, 0x2, URZ ;  /* 0x00000002040478a5 */ /* 0x000fe2000f8e02ff */
[----:B------:R-:W-:Y:S01]  /*0140*/  IMAD.HI R2, R2, 0x2, RZ ;  /* 0x0000000202027827 */ /* 0x000fe200078e02ff */
[----:B------:R-:W-:Y:S02]  /*0150*/  LEA R7, R11, R6, 0x2 ;  /* 0x000000060b077211 */ /* 0x000fe400078e10ff */
[----:B--2---:R-:W-:-:S03]  /*0160*/  IADD3 R10, P0, P1, R3, UR7, R8 ;  /* 0x00000007030a7c10 */ /* 0x004fc6000f91e008 */
[----:B------:R-:W-:Y:S01]  /*0170*/  IMAD R11, R11, 0x4, R7 ;  /* 0x000000040b0b7824 */ /* 0x000fe200078e0207 */
[----:B------:R-:W-:Y:S02]  /*0180*/  IADD3.X R12, PT, PT, R2, UR5, R9, P0, P1 ;  /* 0x00000005020c7c10 */ /* 0x000fe400087e2409 */
[-C--:B------:R-:W-:Y:S02]  /*0190*/  LEA R2, P0, R5, R10.reuse, 0x1 ;  /* 0x0000000a05027211 */ /* 0x080fe400078008ff */
[-C--:B------:R-:W-:Y:S02]  /*01a0*/  LEA R8, P2, R7, R10.reuse, 0x1 ;  /* 0x0000000a07087211 */ /* 0x080fe400078408ff */
[-C--:B------:R-:W-:Y:S02]  /*01b0*/  LEA R4, P1, R6, R10.reuse, 0x1 ;  /* 0x0000000a06047211 */ /* 0x080fe400078208ff */
[----:B------:R-:W-:Y:S02]  /*01c0*/  LEA R10, P3, R11, R10, 0x1 ;  /* 0x0000000a0b0a7211 */ /* 0x000fe400078608ff */
[----:B------:R-:W-:-:S02]  /*01d0*/  LEA.HI.X.SX32 R3, R5, R12, 0x1, P0 ;  /* 0x0000000c05037211 */ /* 0x000fc400000f0eff */
[-C--:B------:R-:W-:Y:S02]  /*01e0*/  LEA.HI.X.SX32 R9, R7, R12.reuse, 0x1, P2 ;  /* 0x0000000c07097211 */ /* 0x080fe400010f0eff */
[-C--:B------:R-:W-:Y:S02]  /*01f0*/  LEA.HI.X.SX32 R5, R6, R12.reuse, 0x1, P1 ;  /* 0x0000000c06057211 */ /* 0x080fe400008f0eff */
[----:B------:R-:W-:Y:S01]  /*0200*/  LEA.HI.X.SX32 R11, R11, R12, 0x1, P3 ;  /* 0x0000000c0b0b7211 */ /* 0x000fe200018f0eff */
[----:B----4-:R1:W2:Y:S04]  /*0210*/  LDG.E.U16 R3, desc[UR14][R2.64] ;  /* 0x0000000e02037981 */ /* 0x0102a8000c1e1500 */
[----:B------:R-:W3:Y:S04]  /*0220*/  LDG.E.U16 R9, desc[UR14][R8.64] ;  /* 0x0000000e08097981 */ /* 0x000ee8000c1e1500 */
[----:B------:R4:W5:Y:S04]  /*0230*/  LDG.E.U16 R4, desc[UR14][R4.64] ;  /* 0x0000000e04047981 */ /* 0x000968000c1e1500 */
[----:B------:R-:W5:Y:S01]  /*0240*/  LDG.E.U16 R10, desc[UR14][R10.64] ;  /* 0x0000000e0a0a7981 */ /* 0x000f62000c1e1500 */
[----:B------:R-:W0:Y:S01]  /*0250*/  S2UR UR8, SR_CgaCtaId ;  /* 0x00000000000879c3 */ /* 0x000e220000008800 */
[----:B------:R-:W-:Y:S01]  /*0260*/  SHF.R.S32.HI R7, RZ, 0x6, R0 ;  /* 0x00000006ff077819 */ /* 0x000fe20000011400 */
[----:B------:R-:W-:Y:S01]  /*0270*/  IMAD.SHL.U32 R6, R0, 0x2, RZ ;  /* 0x0000000200067824 */ /* 0x000fe200078e00ff */
[----:B------:R-:W-:Y:S01]  /*0280*/  UIADD3 UR16, UPT, UPT, UR6, 0x20, URZ ;  /* 0x0000002006107890 */ /* 0x000fe2000fffe0ff */
[----:B------:R-:W-:Y:S01]  /*0290*/  IMAD.MOV.U32 R25, RZ, RZ, -0x800000 ;  /* 0xff800000ff197424 */ /* 0x000fe200078e00ff */
[----:B------:R-:W-:Y:S01]  /*02a0*/  SGXT R7, R7, 0x1 ;  /* 0x000000010707781a */ /* 0x000fe20000000200 */
[----:B------:R-:W-:Y:S01]  /*02b0*/  UMOV UR4, 0x400 ;  /* 0x0000040000047882 */ /* 0x000fe20000000000 */
[----:B------:R-:W-:Y:S01]  /*02c0*/  UISETP.GE.AND UP0, UPT, UR16, 0x1, UPT ;  /* 0x000000011000788c */ /* 0x000fe2000bf06270 */
[----:B-1----:R-:W-:Y:S01]  /*02d0*/  IMAD.MOV.U32 R2, RZ, RZ, 0x3f800000 ;  /* 0x3f800000ff027424 */ /* 0x002fe200078e00ff */
[----:B------:R-:W-:Y:S01]  /*02e0*/  LOP3.LUT R7, R7, 0x90, RZ, 0xc0, !PT ;  /* 0x0000009007077812 */ /* 0x000fe200078ec0ff */
[----:B------:R-:W-:Y:S01]  /*02f0*/  IMAD.MOV.U32 R24, RZ, RZ, -0x800000 ;  /* 0xff800000ff187424 */ /* 0x000fe200078e00ff */
[----:B------:R-:W-:-:S02]  /*0300*/  CS2R R12, SRZ ;  /* 0x00000000000c7805 */ /* 0x000fc4000001ff00 */
[----:B------:R-:W-:Y:S02]  /*0310*/  CS2R R14, SRZ ;  /* 0x00000000000e7805 */ /* 0x000fe4000001ff00 */
[----:B------:R-:W-:Y:S02]  /*0320*/  LOP3.LUT R28, R7, 0x7e, R6, 0x78, !PT ;  /* 0x0000007e071c7812 */ /* 0x000fe400078e7806 */
[----:B------:R-:W-:Y:S02]  /*0330*/  MOV R7, 0x3f800000 ;  /* 0x3f80000000077802 */ /* 0x000fe40000000f00 */
[----:B------:R-:W-:Y:S02]  /*0340*/  LOP3.LUT R17, R28, 0x20, RZ, 0x3c, !PT ;  /* 0x000000201c117812 */ /* 0x000fe400078e3cff */
[C---:B----4-:R-:W-:Y:S02]  /*0350*/  SHF.L.U32 R5, R0.reuse, 0x3, RZ ;  /* 0x0000000300057819 */ /* 0x050fe400000006ff */
[----:B------:R-:W-:Y:S01]  /*0360*/  LOP3.LUT R16, R0, 0x10, RZ, 0xc0, !PT ;  /* 0x0000001000107812 */ /* 0x000fe200078ec0ff */
[----:B0-----:R-:W-:-:S09]  /*0370*/  ULEA UR8, UR8, UR4, 0x18 ;  /* 0x0000000408087291 */ /* 0x001fd2000f8ec0ff */
[----:B--2---:R0:W-:Y:S04]  /*0380*/  STS.U16 [R28+UR8], R3 ;  /* 0x000000031c007988 */ /* 0x0041e80008000408 */
[----:B---3--:R1:W-:Y:S04]  /*0390*/  STS.U16 [R28+UR8+0x200], R9 ;  /* 0x000200091c007988 */ /* 0x0083e80008000408 */
[----:B-----5:R2:W-:Y:S01]  /*03a0*/  STS.U16 [R17+UR8+0x100], R4 ;  /* 0x0001000411007988 */ /* 0x0205e20008000408 */
[----:B0-----:R-:W-:-:S03]  /*03b0*/  LOP3.LUT R3, R0, 0x20, RZ, 0xc0, !PT ;  /* 0x0000002000037812 */ /* 0x001fc600078ec0ff */
[----:B------:R0:W-:Y:S01]  /*03c0*/  STS.U16 [R17+UR8+0x300], R10 ;  /* 0x0003000a11007988 */ /* 0x0001e20008000408 */
[----:B-1----:R-:W-:Y:S01]  /*03d0*/  CS2R R8, SRZ ;  /* 0x0000000000087805 */ /* 0x002fe2000001ff00 */
[----:B--2---:R-:W-:Y:S01]  /*03e0*/  IMAD.SHL.U32 R4, R0, 0x40, RZ ;  /* 0x0000004000047824 */ /* 0x004fe200078e00ff */
[----:B0-----:R-:W-:Y:S01]  /*03f0*/  CS2R R10, SRZ ;  /* 0x00000000000a7805 */ /* 0x001fe2000001ff00 */
[----:B------:R-:W-:Y:S06]  /*0400*/  BRA.U !UP0, `(.L_x_0) ;  /* 0x0000000d08687547 */ /* 0x000fec000b800000 */
[----:B------:R-:W-:Y:S01]  /*0410*/  LOP3.LUT R7, R6, 0x10, RZ, 0xc0, !PT ;  /* 0x0000001006077812 */ /* 0x000fe200078ec0ff */
[----:B------:R-:W0:Y:S01]  /*0420*/  LDCU.64 UR10, c[0x0][0x3c0] ;  /* 0x00007800ff0a77ac */ /* 0x000e220008000a00 */
[--C-:B------:R-:W-:Y:S01]  /*0430*/  SHF.R.U32.HI R2, RZ, 0x2, R0.reuse ;  /* 0x00000002ff027819 */ /* 0x100fe20000011600 */
[----:B------:R-:W1:Y:S01]  /*0440*/  LDC R13, c[0x0][0x3d8] ;  /* 0x0000f600ff0d7b82 */ /* 0x000e620000000800 */
[----:B------:R-:W-:Y:S01]  /*0450*/  LOP3.LUT R8, R7, 0x20, R0, 0xf8, !PT ;  /* 0x0000002007087812 */ /* 0x000fe200078ef800 */
[----:B------:R-:W2:Y:S01]  /*0460*/  LDCU.64 UR12, c[0x0][0x3d0] ;  /* 0x00007a00ff0c77ac */ /* 0x000ea20008000a00 */
[----:B------:R-:W-:Y:S01]  /*0470*/  SHF.R.U32.HI R3, RZ, 0x1, R3 ;  /* 0x00000001ff037819 */ /* 0x000fe20000011603 */
[----:B------:R-:W-:Y:S01]  /*0480*/  IMAD.MOV.U32 R35, RZ, RZ, -0x800000 ;  /* 0xff800000ff237424 */ /* 0x000fe200078e00ff */
[----:B------:R-:W-:Y:S01]  /*0490*/  LOP3.LUT R8, R8, 0x30, R5, 0x78, !PT ;  /* 0x0000003008087812 */ /* 0x000fe200078e7805 */
[----:B------:R-:W3:Y:S01]  /*04a0*/  LDCU UR7, c[0x0][0x3c8] ;  /* 0x00007900ff0777ac */ /* 0x000ee20008000800 */
[----:B------:R-:W-:-:S02]  /*04b0*/  LOP3.LUT R5, R4, 0x1c0, RZ, 0xc0, !PT ;  /* 0x000001c004057812 */ /* 0x000fc400078ec0ff */
[----:B------:R-:W-:Y:S01]  /*04c0*/  SGXT.U32 R2, R2, 0x3 ;  /* 0x000000030202781a */ /* 0x000fe20000000000 */
[----:B------:R-:W4:Y:S01]  /*04d0*/  LDCU.64 UR18, c[0x0][0x388] ;  /* 0x00007100ff1277ac */ /* 0x000f220008000a00 */
[----:B------:R-:W-:Y:S01]  /*04e0*/  LOP3.LUT R4, R0, 0x3, RZ, 0xc0, !PT ;  /* 0x0000000300047812 */ /* 0x000fe200078ec0ff */
[----:B------:R-:W-:Y:S01]  /*04f0*/  VIADD R5, R5, UR8 ;  /* 0x0000000805057c36 */ /* 0x000fe20008000000 */
[----:B------:R-:W-:Y:S01]  /*0500*/  LOP3.LUT R3, R3, UR6, R2, 0xfe, !PT ;  /* 0x0000000603037c12 */ /* 0x000fe2000f8efe02 */
[----:B------:R-:W5:Y:S01]  /*0510*/  LDCU.64 UR20, c[0x0][0x390] ;  /* 0x00007200ff1477ac */ /* 0x000f620008000a00 */
[----:B------:R-:W-:Y:S01]  /*0520*/  LEA R7, R4, UR8, 0x5 ;  /* 0x0000000804077c11 */ /* 0x000fe2000f8e28ff */
[----:B------:R-:W-:Y:S01]  /*0530*/  IMAD R5, R16, 0x20, R5 ;  /* 0x0000002010057824 */ /* 0x000fe200078e0205 */
[----:B------:R-:W-:Y:S01]  /*0540*/  SHF.R.S32.HI R9, RZ, 0x2, R0 ;  /* 0x00000002ff097819 */ /* 0x000fe20000011400 */
[----:B0-----:R-:W-:Y:S01]  /*0550*/  UIMAD UR4, UR9, UR10, URZ ;  /* 0x0000000a090472a4 */ /* 0x001fe2000f8e02ff */
[----:B------:R-:W-:Y:S01]  /*0560*/  LOP3.LUT R2, R0, 0xf, RZ, 0xc0, !PT ;  /* 0x0000000f00027812 */ /* 0x000fe200078ec0ff */
[----:B--2---:R-:W-:Y:S01]  /*0570*/  UIMAD UR6, UR9, UR12, URZ ;  /* 0x0000000c090672a4 */ /* 0x004fe2000f8e02ff */
[----:B------:R-:W-:Y:S01]  /*0580*/  IADD3 R5, PT, PT, R8, R5, RZ ;  /* 0x0000000508057210 */ /* 0x000fe20007ffe0ff */
[----:B------:R-:W-:Y:S01]  /*0590*/  USHF.L.U32 UR5, UR4, 0x1, URZ ;  /* 0x0000000104057899 */ /* 0x000fe200080006ff */
[----:B------:R-:W-:Y:S01]  /*05a0*/  SGXT R8, R9, 0x1 ;  /* 0x000000010908781a */ /* 0x000fe20000000200 */
[----:B------:R-:W-:Y:S01]  /*05b0*/  IMAD R11, R16, 0x10, R7 ;  /* 0x00000010100b7824 */ /* 0x000fe200078e0207 */
[----:B------:R-:W-:Y:S01]  /*05c0*/  USHF.L.U32 UR10, UR6, 0x1, URZ ;  /* 0x00000001060a7899 */ /* 0x000fe200080006ff */
[----:B---3--:R-:W-:Y:S01]  /*05d0*/  IMAD R7, R2, UR7, RZ ;  /* 0x0000000702077c24 */ /* 0x008fe2000f8e02ff */
[----:B------:R-:W-:Y:S01]  /*05e0*/  LOP3.LUT R9, R8, 0x90, RZ, 0xc0, !PT ;  /* 0x0000009008097812 */ /* 0x000fe200078ec0ff */
[----:B------:R-:W-:Y:S01]  /*05f0*/  IMAD.U32 R39, RZ, RZ, UR5 ;  /* 0x00000005ff277e24 */ /* 0x000fe2000f8e00ff */
[----:B------:R-:W-:Y:S01]  /*0600*/  UIMAD.WIDE UR4, UR4, 0x2, URZ ;  /* 0x00000002040478a5 */ /* 0x000fe2000f8e02ff */
[----:B------:R-:W-:Y:S01]  /*0610*/  IMAD R2, R2, UR13, RZ ;  /* 0x0000000d02027c24 */ /* 0x000fe2000f8e02ff */
[----:B------:R-:W-:Y:S01]  /*0620*/  LOP3.LUT R6, R9, 0x10, R6, 0x78, !PT ;  /* 0x0000001009067812 */ /* 0x000fe200078e7806 */
[C---:B------:R-:W-:Y:S01]  /*0630*/  IMAD.SHL.U32 R8, R7.reuse, 0x2, RZ ;  /* 0x0000000207087824 */ /* 0x040fe200078e00ff */
[----:B------:R-:W-:Y:S01]  /*0640*/  SHF.R.U32.HI R10, RZ, 0x4, R0 ;  /* 0x00000004ff0a7819 */ /* 0x000fe20000011600 */
[----:B------:R-:W-:Y:S01]  /*0650*/  IMAD.U32 R9, RZ, RZ, UR10 ;  /* 0x0000000aff097e24 */ /* 0x000fe2000f8e00ff */
[----:B------:R-:W-:Y:S01]  /*0660*/  SHF.L.U32 R0, R2, 0x1, RZ ;  /* 0x0000000102007819 */ /* 0x000fe200000006ff */
[----:B------:R-:W-:Y:S01]  /*0670*/  UIMAD.WIDE UR6, UR6, 0x2, URZ ;  /* 0x00000002060678a5 */ /* 0x000fe2000f8e02ff */
[----:B----4-:R-:W-:Y:S01]  /*0680*/  IADD3 R39, P0, P1, R8, UR18, R39 ;  /* 0x0000001208277c10 */ /* 0x010fe2000f91e027 */
[----:B------:R-:W-:Y:S01]  /*0690*/  IMAD.HI R7, R7, 0x2, RZ ;  /* 0x0000000207077827 */ /* 0x000fe200078e02ff */
[----:B-----5:R-:W-:Y:S01]  /*06a0*/  IADD3 R30, P2, P3, R0, UR20, R9 ;  /* 0x00000014001e7c10 */ /* 0x020fe2000fb5e009 */
[----:B------:R-:W0:Y:S01]  /*06b0*/  LDCU UR10, c[0x0][0x3a8] ;  /* 0x00007500ff0a77ac */ /* 0x000e220008000800 */
[----:B------:R-:W-:Y:S01]  /*06c0*/  SGXT.U32 R0, R10, 0x3 ;  /* 0x000000030a00781a */ /* 0x000fe20000000000 */
[----:B------:R-:W-:Y:S01]  /*06d0*/  IMAD.U32 R8, RZ, RZ, UR5 ;  /* 0x00000005ff087e24 */ /* 0x000fe2000f8e00ff */
[----:B------:R-:W-:Y:S01]  /*06e0*/  IADD3 R6, PT, PT, R6, R11, RZ ;  /* 0x0000000b06067210 */ /* 0x000fe20007ffe0ff */
[----:B------:R-:W-:Y:S01]  /*06f0*/  IMAD.U32 R10, RZ, RZ, UR7 ;  /* 0x00000007ff0a7e24 */ /* 0x000fe2000f8e00ff */
[----:B------:R-:W-:Y:S01]  /*0700*/  MOV R34, 0xff800000 ;  /* 0xff80000000227802 */ /* 0x000fe20000000f00 */
[----:B------:R-:W-:Y:S01]  /*0710*/  IMAD.U32 R15, RZ, RZ, UR11 ;  /* 0x0000000bff0f7e24 */ /* 0x000fe2000f8e00ff */
[----:B------:R-:W-:Y:S01]  /*0720*/  IADD3.X R11, PT, PT, R7, UR19, R8, P0, P1 ;  /* 0x00000013070b7c10 */ /* 0x000fe200087e2408 */
[----:B------:R-:W-:Y:S01]  /*0730*/  IMAD.HI R7, R2, 0x2, RZ ;  /* 0x0000000202077827 */ /* 0x000fe200078e02ff */
[----:B------:R-:W-:Y:S01]  /*0740*/  UMOV UR6, URZ ;  /* 0x000000ff00067c82 */ /* 0x000fe20008000000 */
[----:B------:R-:W-:Y:S01]  /*0750*/  UMOV UR7, URZ ;  /* 0x000000ff00077c82 */ /* 0x000fe20008000000 */
[----:B------:R-:W-:Y:S01]  /*0760*/  UMOV UR4, URZ ;  /* 0x000000ff00047c82 */ /* 0x000fe20008000000 */
[C---:B------:R-:W-:Y:S01]  /*0770*/  IMAD R2, R0.reuse, UR11, RZ ;  /* 0x0000000b00027c24 */ /* 0x040fe2000f8e02ff */
[----:B------:R-:W-:Y:S01]  /*0780*/  IADD3.X R9, PT, PT, R7, UR21, R10, P2, P3 ;  /* 0x0000001507097c10 */ /* 0x000fe200097e640a */
[----:B-1----:R-:W-:Y:S01]  /*0790*/  IMAD R8, R0, R13, RZ ;  /* 0x0000000d00087224 */ /* 0x002fe200078e02ff */
[----:B------:R-:W-:-:S02]  /*07a0*/  UMOV UR5, URZ ;  /* 0x000000ff00057c82 */ /* 0x000fc40008000000 */
[----:B------:R-:W-:Y:S01]  /*07b0*/  LEA R0, R15, R2, 0x3 ;  /* 0x000000020f007211 */ /* 0x000fe200078e18ff */
[----:B------:R-:W-:Y:S01]  /*07c0*/  IMAD R7, R13, 0x8, R8 ;  /* 0x000000080d077824 */ /* 0x000fe200078e0208 */
[----:B------:R-:W-:Y:S02]  /*07d0*/  LEA R32, P2, R8, R30, 0x1 ;  /* 0x0000001e08207211 */ /* 0x000fe400078408ff */
[----:B------:R-:W-:Y:S02]  /*07e0*/  CS2R R12, SRZ ;  /* 0x00000000000c7805 */ /* 0x000fe4000001ff00 */
[-C--:B------:R-:W-:Y:S02]  /*07f0*/  LEA R42, P0, R2, R39.reuse, 0x1 ;  /* 0x00000027022a7211 */ /* 0x080fe400078008ff */
[----:B------:R-:W-:Y:S02]  /*0800*/  CS2R R14, SRZ ;  /* 0x00000000000e7805 */ /* 0x000fe4000001ff00 */
[----:B------:R-:W-:-:S02]  /*0810*/  LEA R38, P1, R0, R39, 0x1 ;  /* 0x0000002700267211 */ /* 0x000fc400078208ff */
[C---:B------:R-:W-:Y:S02]  /*0820*/  LEA R30, P3, R7.reuse, R30, 0x1 ;  /* 0x0000001e071e7211 */ /* 0x040fe400078608ff */
[-C--:B------:R-:W-:Y:S01]  /*0830*/  LEA.HI.X.SX32 R43, R2, R11.reuse, 0x1, P0 ;  /* 0x0000000b022b7211 */ /* 0x080fe200000f0eff */
[----:B------:R-:W-:Y:S01]  /*0840*/  IMAD.MOV.U32 R2, RZ, RZ, 0x3f800000 ;  /* 0x3f800000ff027424 */ /* 0x000fe200078e00ff */
[----:B------:R-:W-:Y:S02]  /*0850*/  LEA.HI.X.SX32 R39, R0, R11, 0x1, P1 ;  /* 0x0000000b00277211 */ /* 0x000fe400008f0eff */
[----:B------:R-:W-:Y:S02]  /*0860*/  CS2R R10, SRZ ;  /* 0x00000000000a7805 */ /* 0x000fe4000001ff00 */
[-C--:B------:R-:W-:Y:S02]  /*0870*/  LEA.HI.X.SX32 R33, R8, R9.reuse, 0x1, P2 ;  /* 0x0000000908217211 */ /* 0x080fe400010f0eff */
[----:B------:R-:W-:Y:S01]  /*0880*/  LEA.HI.X.SX32 R31, R7, R9, 0x1, P3 ;  /* 0x00000009071f7211 */ /* 0x000fe200018f0eff */
[----:B------:R-:W-:Y:S01]  /*0890*/  IMAD.MOV.U32 R7, RZ, RZ, 0x3f800000 ;  /* 0x3f800000ff077424 */ /* 0x000fe200078e00ff */
[----:B------:R-:W-:-:S02]  /*08a0*/  CS2R R8, SRZ ;  /* 0x0000000000087805 */ /* 0x000fc4000001ff00 */
[----:B0-----:R-:W-:-:S07]  /*08b0*/  LOP3.LUT R0, R3, 0x8, RZ, 0xfc, !PT ;  /* 0x0000000803007812 */ /* 0x001fce00078efcff */
.L_x_1:
[----:B------:R-:W-:Y:S01]  /*08c0*/  MOV R17, UR4 ;  /* 0x0000000400117c02 */ /* 0x000fe20008000f00 */
[----:B------:R-:W-:-:S04]  /*08d0*/  IMAD.U32 R19, RZ, RZ, UR4 ;  /* 0x00000004ff137e24 */ /* 0x000fc8000f8e00ff */
[----:B------:R-:W-:-:S04]  /*08e0*/  IMAD.WIDE R16, R17, 0x2, R42 ;  /* 0x0000000211107825 */ /* 0x000fc800078e022a */
[----:B------:R-:W-:Y:S01]  /*08f0*/  IMAD.WIDE R18, R19, 0x2, R38 ;  /* 0x0000000213127825 */ /* 0x000fe200078e0226 */
[----:B------:R-:W2:Y:S04]  /*0900*/  LDG.E.U16 R45, desc[UR14][R16.64] ;  /* 0x0000000e102d7981 */ /* 0x000ea8000c1e1500 */
[----:B------:R-:W3:Y:S01]  /*0910*/  LDG.E.U16 R44, desc[UR14][R18.64] ;  /* 0x0000000e122c7981 */ /* 0x000ee2000c1e1500 */
[----:B------:R-:W-:Y:S01]  /*0920*/  MOV R41, UR5 ;  /* 0x0000000500297c02 */ /* 0x000fe20008000f00 */
[----:B------:R-:W-:Y:S01]  /*0930*/  IMAD.U32 R37, RZ, RZ, UR5 ;  /* 0x00000005ff257e24 */ /* 0x000fe2000f8e00ff */
[----:B------:R-:W-:Y:S03]  /*0940*/  BAR.SYNC.DEFER_BLOCKING 0x0 ;  /* 0x0000000000007b1d */ /* 0x000fe60000010000 */
[----:B------:R-:W-:-:S04]  /*0950*/  IMAD.WIDE R36, R37, 0x2, R32 ;  /* 0x0000000225247825 */ /* 0x000fc800078e0220 */
[----:B------:R-:W-:Y:S01]  /*0960*/  IMAD.WIDE R40, R41, 0x2, R30 ;  /* 0x0000000229287825 */ /* 0x000fe200078e021e */
[----:B--2---:R-:W-:Y:S04]  /*0970*/  STS.U16 [R28+UR8+0x400], R45 ;  /* 0x0004002d1c007988 */ /* 0x004fe80008000408 */
[----:B---3--:R-:W-:Y:S01]  /*0980*/  STS.U16 [R28+UR8+0x500], R44 ;  /* 0x0005002c1c007988 */ /* 0x008fe20008000408 */
[----:B------:R-:W-:Y:S06]  /*0990*/  BAR.SYNC.DEFER_BLOCKING 0x0 ;  /* 0x0000000000007b1d */ /* 0x000fec0000010000 */
[----:B------:R0:W2:Y:S04]  /*09a0*/  LDG.E.U16 R37, desc[UR14][R36.64] ;  /* 0x0000000e24257981 */ /* 0x0000a8000c1e1500 */
[----:B------:R1:W3:Y:S01]  /*09b0*/  LDG.E.U16 R41, desc[UR14][R40.64] ;  /* 0x0000000e28297981 */ /* 0x0002e2000c1e1500 */
[----:B------:R-:W-:-:S02]  /*09c0*/  ULEA UR5, UR13, UR5, 0x4 ;  /* 0x000000050d057291 */ /* 0x000fc4000f8e20ff */
[----:B------:R-:W-:Y:S01]  /*09d0*/  ULEA UR4, UR11, UR4, 0x4 ;  /* 0x000000040b047291 */ /* 0x000fe2000f8e20ff */
[----:B------:R-:W-:Y:S04]  /*09e0*/  LDSM.16.MT88.4 R16, [R5] ;  /* 0x000000000510783b */ /* 0x000fe80000004200 */
[----:B------:R-:W4:Y:S01]  /*09f0*/  LDSM.16.M88.4 R20, [R6+0x400] ;  /* 0x000400000614783b */ /* 0x000f220000000200 */
[----:B------:R-:W-:Y:S01]  /*0a00*/  BAR.SYNC.DEFER_BLOCKING 0x0 ;  /* 0x0000000000007b1d */ /* 0x000fe20000010000 */
[C---:B----4-:R-:W-:Y:S08]  /*0a10*/  HMMA.16816.F32 R24, R16.reuse, R20, RZ ;  /* 0x000000141018723c */ /* 0x050ff000000018ff */
[----:B------:R-:W-:Y:S01]  /*0a20*/  HMMA.16816.F32 R16, R16, R22, RZ ;  /* 0x000000161010723c */ /* 0x000fe200000018ff */
[----:B------:R-:W-:Y:S01]  /*0a30*/  LEA R23, P1, R4, UR6, 0x1 ;  /* 0x0000000604177c11 */ /* 0x000fe2000f8208ff */
[----:B------:R-:W-:-:S03]  /*0a40*/  UIADD3 UR6, UP0, UPT, UR6, 0x10, URZ ;  /* 0x0000001006067890 */ /* 0x000fc6000ff1e0ff */
[CC--:B------:R-:W-:Y:S01]  /*0a50*/  ISETP.GT.U32.AND P2, PT, R23.reuse, R0.reuse, PT ;  /* 0x000000001700720c */ /* 0x0c0fe20003f44070 */
[----:B------:R-:W-:Y:S01]  /*0a60*/  IMAD.X R20, RZ, RZ, UR7, P1 ;  /* 0x00000007ff147e24 */ /* 0x000fe200088e06ff */
[CC--:B------:R-:W-:Y:S01]  /*0a70*/  ISETP.GT.U32.AND P4, PT, R23.reuse, R3.reuse, PT ;  /* 0x000000031700720c */ /* 0x0c0fe20003f84070 */
[----:B------:R-:W-:Y:S01]  /*0a80*/  UIADD3.X UR7, UPT, UPT, URZ, UR7, URZ, UP0, !UPT ;  /* 0x00000007ff077290 */ /* 0x000fe200087fe4ff */
[C---:B------:R-:W-:Y:S01]  /*0a90*/  ISETP.GE.U32.AND P0, PT, R23.reuse, R3, PT ;  /* 0x000000031700720c */ /* 0x040fe20003f06070 */
[----:B------:R-:W-:Y:S01]  /*0aa0*/  UISETP.GE.U32.AND UP0, UPT, UR6, UR16, UPT ;  /* 0x000000100600728c */ /* 0x000fe2000bf06070 */
[C---:B------:R-:W-:Y:S01]  /*0ab0*/  ISETP.GE.U32.AND P5, PT, R23.reuse, R0, PT ;  /* 0x000000001700720c */ /* 0x040fe20003fa6070 */
[----:B------:R-:W-:Y:S01]  /*0ac0*/  FMUL R21, R26, UR10 ;  /* 0x0000000a1a157c20 */ /* 0x000fe20008400000 */
[----:B------:R-:W-:Y:S01]  /*0ad0*/  IADD3 R22, P6, PT, R23, 0x8, RZ ;  /* 0x0000000817167810 */ /* 0x000fe20007fde0ff */
[----:B------:R-:W-:Y:S01]  /*0ae0*/  FMUL R25, R25, UR10 ;  /* 0x0000000a19197c20 */ /* 0x000fe20008400000 */
[----:B------:R-:W-:Y:S01]  /*0af0*/  IADD3 R23, P3, PT, R23, 0x9, RZ ;  /* 0x0000000917177810 */ /* 0x000fe20007f7e0ff */
[----:B------:R-:W-:Y:S01]  /*0b00*/  UISETP.GE.U32.AND.EX UP0, UPT, UR7, URZ, UPT, UP0 ;  /* 0x000000ff0700728c */ /* 0x000fe2000bf06100 */
[----:B------:R-:W-:-:S02]  /*0b10*/  ISETP.GT.U32.AND.EX P2, PT, R20, RZ, PT, P2 ;  /* 0x000000ff1400720c */ /* 0x000fc40003f44120 */
[-C--:B------:R-:W-:Y:S01]  /*0b20*/  ISETP.GT.U32.AND P1, PT, R22, R3.reuse, PT ;  /* 0x000000031600720c */ /* 0x080fe20003f24070 */
[----:B------:R-:W-:Y:S01]  /*0b30*/  IMAD.X R22, RZ, RZ, R20, P3 ;  /* 0x000000ffff167224 */ /* 0x000fe200018e0614 */
[----:B------:R-:W-:Y:S01]  /*0b40*/  FSEL R21, R21, -INF , !P2 ;  /* 0xff80000015157808 */ /* 0x000fe20005000000 */
[----:B------:R-:W-:Y:S01]  /*0b50*/  FMUL R18, R18, UR10 ;  /* 0x0000000a12127c20 */ /* 0x000fe20008400000 */
[----:B------:R-:W-:Y:S01]  /*0b60*/  ISETP.GT.U32.AND P2, PT, R23, R3, PT ;  /* 0x000000031700720c */ /* 0x000fe20003f44070 */
[----:B------:R-:W-:Y:S01]  /*0b70*/  FMUL R19, R19, UR10 ;  /* 0x0000000a13137c20 */ /* 0x000fe20008400000 */
[----:B------:R-:W-:Y:S01]  /*0b80*/  ISETP.GT.U32.AND P3, PT, R23, R0, PT ;  /* 0x000000001700720c */ /* 0x000fe20003f64070 */
[----:B------:R-:W-:Y:S01]  /*0b90*/  FMUL R23, R27, UR10 ;  /* 0x0000000a1b177c20 */ /* 0x000fe20008400000 */
[----:B------:R-:W-:Y:S01]  /*0ba0*/  ISETP.GT.U32.AND.EX P4, PT, R20, RZ, PT, P4 ;  /* 0x000000ff1400720c */ /* 0x000fe20003f84140 */
[----:B------:R-:W-:Y:S01]  /*0bb0*/  FMUL R16, R16, UR10 ;  /* 0x0000000a10107c20 */ /* 0x000fe20008400000 */
[----:B------:R-:W-:-:S02]  /*0bc0*/  ISETP.GE.U32.AND.EX P5, PT, R20, RZ, PT, P5 ;  /* 0x000000ff1400720c */ /* 0x000fc40003fa6150 */
[----:B------:R-:W-:Y:S02]  /*0bd0*/  ISETP.GT.U32.AND.EX P3, PT, R22, RZ, PT, P3 ;  /* 0x000000ff1600720c */ /* 0x000fe40003f64130 */
[----:B------:R-:W-:Y:S02]  /*0be0*/  FSEL R18, R18, -INF , !P4 ;  /* 0xff80000012127808 */ /* 0x000fe40006000000 */
[----:B------:R-:W-:Y:S02]  /*0bf0*/  FSEL R23, R23, -INF , !P5 ;  /* 0xff80000017177808 */ /* 0x000fe40006800000 */
[----:B------:R-:W-:Y:S02]  /*0c00*/  ISETP.GE.U32.AND.EX P0, PT, R20, RZ, PT, P0 ;  /* 0x000000ff1400720c */ /* 0x000fe40003f06100 */
[----:B------:R-:W-:Y:S02]  /*0c10*/  IADD3.X R20, PT, PT, RZ, R20, RZ, P6, !PT ;  /* 0x00000014ff147210 */ /* 0x000fe400037fe4ff */
[----:B------:R-:W-:Y:S01]  /*0c20*/  ISETP.GT.U32.AND.EX P2, PT, R22, RZ, PT, P2 ;  /* 0x000000ff1600720c */ /* 0x000fe20003f44120 */
[----:B------:R-:W-:Y:S01]  /*0c30*/  FMUL R22, R24, UR10 ;  /* 0x0000000a18167c20 */ /* 0x000fe20008400000 */
[----:B------:R-:W-:Y:S01]  /*0c40*/  FSEL R19, R19, -INF , !P3 ;  /* 0xff80000013137808 */ /* 0x000fe20005800000 */
[----:B------:R-:W-:Y:S01]  /*0c50*/  FMUL R24, R17, UR10 ;  /* 0x0000000a11187c20 */ /* 0x000fe20008400000 */
[----:B------:R-:W-:-:S02]  /*0c60*/  FMNMX3 R26, R21, R23, R18, !PT ;  /* 0x00000017151a7276 */ /* 0x000fc40007800012 */
[----:B------:R-:W-:Y:S02]  /*0c70*/  ISETP.GT.U32.AND.EX P1, PT, R20, RZ, PT, P1 ;  /* 0x000000ff1400720c */ /* 0x000fe40003f24110 */
[----:B------:R-:W-:Y:S02]  /*0c80*/  FMNMX R26, R19, R26, !PT ;  /* 0x0000001a131a7209 */ /* 0x000fe40007800000 */
[----:B------:R-:W-:Y:S02]  /*0c90*/  FSEL R20, R16, -INF , !P1 ;  /* 0xff80000010147808 */ /* 0x000fe40004800000 */
[----:B------:R-:W-:Y:S01]  /*0ca0*/  FSEL R22, R22, -INF , !P4 ;  /* 0xff80000016167808 */ /* 0x000fe20006000000 */
[----:B------:R-:W1:Y:S01]  /*0cb0*/  SHFL.BFLY PT, R27, R26, 0x2, 0x1f ;  /* 0x0c401f001a1b7f89 */ /* 0x000e6200000e0000 */
[----:B------:R-:W-:Y:S02]  /*0cc0*/  FSEL R17, R25, -INF , !P0 ;  /* 0xff80000019117808 */ /* 0x000fe40004000000 */
[----:B------:R-:W-:-:S02]  /*0cd0*/  FSEL R16, R24, -INF , !P2 ;  /* 0xff80000018107808 */ /* 0x000fc40005000000 */
[----:B------:R-:W-:-:S04]  /*0ce0*/  FMNMX3 R25, R22, R17, R20, !PT ;  /* 0x0000001116197276 */ /* 0x000fc80007800014 */
[----:B0-----:R-:W-:-:S05]  /*0cf0*/  FMNMX R36, R16, R25, !PT ;  /* 0x0000001910247209 */ /* 0x001fca0007800000 */
[----:B------:R-:W0:Y:S01]  /*0d00*/  SHFL.BFLY PT, R25, R36, 0x2, 0x1f ;  /* 0x0c401f0024197f89 */ /* 0x000e2200000e0000 */
[----:B-1----:R-:W-:-:S05]  /*0d10*/  FMNMX R40, R26, R27, !PT ;  /* 0x0000001b1a287209 */ /* 0x002fca0007800000 */
[----:B------:R-:W1:Y:S01]  /*0d20*/  SHFL.BFLY PT, R24, R40, 0x1, 0x1f ;  /* 0x0c201f0028187f89 */ /* 0x000e6200000e0000 */
[----:B0-----:R-:W-:-:S05]  /*0d30*/  FMNMX R27, R36, R25, !PT ;  /* 0x00000019241b7209 */ /* 0x001fca0007800000 */
[----:B------:R-:W0:Y:S01]  /*0d40*/  SHFL.BFLY PT, R25, R27, 0x1, 0x1f ;  /* 0x0c201f001b197f89 */ /* 0x000e2200000e0000 */
[----:B-1----:R-:W-:-:S05]  /*0d50*/  FMNMX3 R24, R40, R24, R35, !PT ;  /* 0x0000001828187276 */ /* 0x002fca0007800023 */
[--C-:B------:R-:W-:Y:S01]  /*0d60*/  FADD R18, R18, -R24.reuse ;  /* 0x8000001812127221 */ /* 0x100fe20000000000 */
[--C-:B------:R-:W-:Y:S01]  /*0d70*/  FADD R23, R23, -R24.reuse ;  /* 0x8000001817177221 */ /* 0x100fe20000000000 */
[--C-:B------:R-:W-:Y:S02]  /*0d80*/  FADD R21, R21, -R24.reuse ;  /* 0x8000001815157221 */ /* 0x100fe40000000000 */
[----:B------:R-:W-:Y:S01]  /*0d90*/  FMUL R36, R18, 1.4426950216293334961 ;  /* 0x3fb8aa3b12247820 */ /* 0x000fe20000400000 */
[----:B------:R-:W-:Y:S01]  /*0da0*/  FADD R18, R19, -R24 ;  /* 0x8000001813127221 */ /* 0x000fe20000000000 */
[----:B------:R-:W-:Y:S01]  /*0db0*/  FMUL R26, R23, 1.4426950216293334961 ;  /* 0x3fb8aa3b171a7820 */ /* 0x000fe20000400000 */
[----:B------:R-:W-:Y:S01]  /*0dc0*/  FMUL R21, R21, 1.4426950216293334961 ;  /* 0x3fb8aa3b15157820 */ /* 0x000fe20000400000 */
[----:B------:R-:W-:Y:S01]  /*0dd0*/  MUFU.EX2 R19, R36 ;  /* 0x0000002400137308 */ /* 0x000fe20000000800 */
[----:B0-----:R-:W-:Y:S01]  /*0de0*/  FMNMX3 R25, R27, R25, R34, !PT ;  /* 0x000000191b197276 */ /* 0x001fe20007800022 */
[----:B------:R-:W-:-:S04]  /*0df0*/  FMUL R40, R18, 1.4426950216293334961 ;  /* 0x3fb8aa3b12287820 */ /* 0x000fc80000400000 */
[--C-:B------:R-:W-:Y:S01]  /*0e00*/  FADD R17, R17, -R25.reuse ;  /* 0x8000001911117221 */ /* 0x100fe20000000000 */
[--C-:B------:R-:W-:Y:S01]  /*0e10*/  FADD R18, R22, -R25.reuse ;  /* 0x8000001916127221 */ /* 0x100fe20000000000 */
[----:B------:R-:W-:Y:S01]  /*0e20*/  MUFU.EX2 R21, R21 ;  /* 0x0000001500157308 */ /* 0x000fe20000000800 */
[--C-:B------:R-:W-:Y:S01]  /*0e30*/  FADD R16, R16, -R25.reuse ;  /* 0x8000001910107221 */ /* 0x100fe20000000000 */
[----:B------:R-:W-:Y:S01]  /*0e40*/  FMUL R27, R17, 1.4426950216293334961 ;  /* 0x3fb8aa3b111b7820 */ /* 0x000fe20000400000 */
[----:B------:R-:W-:Y:S01]  /*0e50*/  FMUL R23, R18, 1.4426950216293334961 ;  /* 0x3fb8aa3b12177820 */ /* 0x000fe20000400000 */
[----:B------:R-:W-:Y:S01]  /*0e60*/  FADD R17, R20, -R25 ;  /* 0x8000001914117221 */ /* 0x000fe20000000000 */
[----:B------:R-:W-:-:S03]  /*0e70*/  FMUL R16, R16, 1.4426950216293334961 ;  /* 0x3fb8aa3b10107820 */ /* 0x000fc60000400000 */
[----:B------:R-:W-:Y:S01]  /*0e80*/  FMUL R18, R17, 1.4426950216293334961 ;  /* 0x3fb8aa3b11127820 */ /* 0x000fe20000400000 */
[----:B------:R-:W0:Y:S08]  /*0e90*/  MUFU.EX2 R26, R26 ;  /* 0x0000001a001a7308 */ /* 0x000e300000000800 */
[----:B------:R-:W-:Y:S08]  /*0ea0*/  MUFU.EX2 R23, R23 ;  /* 0x0000001700177308 */ /* 0x000ff00000000800 */
[----:B------:R-:W1:Y:S01]  /*0eb0*/  MUFU.EX2 R20, R27 ;  /* 0x0000001b00147308 */ /* 0x000e620000000800 */
[----:B0-----:R-:W-:Y:S01]  /*0ec0*/  FADD R36, R21, R26 ;  /* 0x0000001a15247221 */ /* 0x001fe20000000000 */
[----:B------:R-:W-:Y:S01]  /*0ed0*/  F2FP.F16.F32.PACK_AB R17, R26, R21 ;  /* 0x000000151a11723e */ /* 0x000fe200000000ff */
[----:B------:R-:W-:-:S02]  /*0ee0*/  FADD R26, -R24, R35 ;  /* 0x00000023181a7221 */ /* 0x000fc40000000100 */
[----:B------:R-:W-:-:S03]  /*0ef0*/  FADD R36, R19, R36 ;  /* 0x0000002413247221 */ /* 0x000fc60000000000 */
[----:B------:R-:W0:Y:S08]  /*0f00*/  MUFU.EX2 R18, R18 ;  /* 0x0000001200127308 */ /* 0x000e300000000800 */
[----:B------:R0:W4:Y:S01]  /*0f10*/  MUFU.EX2 R22, R40 ;  /* 0x0000002800167308 */ /* 0x0001220000000800 */
[----:B-1----:R-:W-:-:S07]  /*0f20*/  FADD R27, R23, R20 ;  /* 0x00000014171b7221 */ /* 0x002fce0000000000 */
[----:B------:R1:W5:Y:S01]  /*0f30*/  MUFU.EX2 R45, R16 ;  /* 0x00000010002d7308 */ /* 0x0003620000000800 */
[----:B0-----:R-:W-:Y:S01]  /*0f40*/  FADD R40, R18, R27 ;  /* 0x0000001b12287221 */ /* 0x001fe20000000000 */
[----:B------:R-:W-:Y:S01]  /*0f50*/  FMUL R27, R26, 1.4426950216293334961 ;  /* 0x3fb8aa3b1a1b7820 */ /* 0x000fe20000400000 */
[----:B------:R-:W-:-:S04]  /*0f60*/  FADD R26, -R25, R34 ;  /* 0x00000022191a7221 */ /* 0x000fc80000000100 */
[----:B------:R-:W-:Y:S01]  /*0f70*/  FMUL R26, R26, 1.4426950216293334961 ;  /* 0x3fb8aa3b1a1a7820 */ /* 0x000fe20000400000 */
[----:B------:R-:W0:Y:S01]  /*0f80*/  MUFU.EX2 R27, R27 ;  /* 0x0000001b001b7308 */ /* 0x000e220000000800 */
[C---:B----4-:R-:W-:Y:S01]  /*0f90*/  FADD R36, R22.reuse, R36 ;  /* 0x0000002416247221 */ /* 0x050fe20000000000 */
[----:B------:R-:W-:Y:S02]  /*0fa0*/  F2FP.F16.F32.PACK_AB R19, R22, R19 ;  /* 0x000000131613723e */ /* 0x000fe400000000ff */
[----:B-1----:R-:W-:-:S04]  /*0fb0*/  F2FP.F16.F32.PACK_AB R16, R20, R23 ;  /* 0x000000171410723e */ /* 0x002fc800000000ff */
[----:B------:R-:W1:Y:S01]  /*0fc0*/  MUFU.EX2 R26, R26 ;  /* 0x0000001a001a7308 */ /* 0x000e620000000800 */
[C---:B-----5:R-:W-:Y:S01]  /*0fd0*/  FADD R40, R45.reuse, R40 ;  /* 0x000000282d287221 */ /* 0x060fe20000000000 */
[----:B------:R-:W-:-:S04]  /*0fe0*/  F2FP.F16.F32.PACK_AB R18, R45, R18 ;  /* 0x000000122d12723e */ /* 0x000fc800000000ff */
[----:B------:R-:W4:Y:S01]  /*0ff0*/  SHFL.BFLY PT, R35, R40, 0x2, 0x1f ;  /* 0x0c401f0028237f89 */ /* 0x000f2200000e0000 */
[C---:B0-----:R-:W-:Y:S01]  /*1000*/  FMUL R14, R27.reuse, R14 ;  /* 0x0000000e1b0e7220 */ /* 0x041fe20000400000 */
[C---:B------:R-:W-:Y:S01]  /*1010*/  FMUL R15, R27.reuse, R15 ;  /* 0x0000000f1b0f7220 */ /* 0x040fe20000400000 */
[C---:B------:R-:W-:Y:S01]  /*1020*/  FMUL R10, R27.reuse, R10 ;  /* 0x0000000a1b0a7220 */ /* 0x040fe20000400000 */
[----:B------:R-:W-:Y:S01]  /*1030*/  FMUL R11, R27, R11 ;  /* 0x0000000b1b0b7220 */ /* 0x000fe20000400000 */
[C---:B-1----:R-:W-:Y:S01]  /*1040*/  FMUL R12, R26.reuse, R12 ;  /* 0x0000000c1a0c7220 */ /* 0x042fe20000400000 */
[C---:B------:R-:W-:Y:S01]  /*1050*/  FMUL R13, R26.reuse, R13 ;  /* 0x0000000d1a0d7220 */ /* 0x040fe20000400000 */
[C---:B------:R-:W-:Y:S01]  /*1060*/  FMUL R8, R26.reuse, R8 ;  /* 0x000000081a087220 */ /* 0x040fe20000400000 */
[----:B------:R-:W-:Y:S01]  /*1070*/  FMUL R9, R26, R9 ;  /* 0x000000091a097220 */ /* 0x000fe20000400000 */
[----:B----4-:R-:W-:Y:S01]  /*1080*/  FADD R35, R40, R35 ;  /* 0x0000002328237221 */ /* 0x010fe20000000000 */
[----:B--2---:R-:W-:Y:S04]  /*1090*/  STS.U16 [R28+UR8+0x400], R37 ;  /* 0x000400251c007988 */ /* 0x004fe80008000408 */
[----:B---3--:R-:W-:Y:S01]  /*10a0*/  STS.U16 [R28+UR8+0x500], R41 ;  /* 0x000500291c007988 */ /* 0x008fe20008000408 */
[----:B------:R-:W-:Y:S06]  /*10b0*/  BAR.SYNC.DEFER_BLOCKING 0x0 ;  /* 0x0000000000007b1d */ /* 0x000fec0000010000 */
[----:B------:R-:W0:Y:S04]  /*10c0*/  SHFL.BFLY PT, R37, R36, 0x2, 0x1f ;  /* 0x0c401f0024257f89 */ /* 0x000e2800000e0000 */
[----:B------:R-:W-:Y:S01]  /*10d0*/  LDSM.16.M88.4 R20, [R6+0x400] ;  /* 0x000400000614783b */ /* 0x000fe20000000200 */
[----:B0-----:R-:W-:-:S03]  /*10e0*/  FADD R34, R36, R37 ;  /* 0x0000002524227221 */ /* 0x001fc60000000000 */
[----:B------:R-:W0:Y:S04]  /*10f0*/  SHFL.BFLY PT, R36, R35, 0x1, 0x1f ;  /* 0x0c201f0023247f89 */ /* 0x000e2800000e0000 */
[----:B------:R-:W1:Y:S01]  /*1100*/  SHFL.BFLY PT, R37, R34, 0x1, 0x1f ;  /* 0x0c201f0022257f89 */ /* 0x000e6200000e0000 */
[----:B0-----:R-:W-:Y:S01]  /*1110*/  FADD R35, R35, R36 ;  /* 0x0000002423237221 */ /* 0x001fe20000000000 */
[----:B-1----:R-:W-:-:S03]  /*1120*/  FADD R34, R34, R37 ;  /* 0x0000002522227221 */ /* 0x002fc60000000000 */
[----:B------:R-:W-:Y:S01]  /*1130*/  FFMA R7, R26, R7, R35 ;  /* 0x000000071a077223 */ /* 0x000fe20000000023 */
[----:B------:R-:W-:Y:S01]  /*1140*/  HMMA.16816.F32 R12, R16, R20, R12 ;  /* 0x00000014100c723c */ /* 0x000fe2000000180c */
[----:B------:R-:W-:Y:S02]  /*1150*/  IMAD.MOV.U32 R35, RZ, RZ, R24 ;  /* 0x000000ffff237224 */ /* 0x000fe400078e0018 */
[----:B------:R-:W-:Y:S01]  /*1160*/  FFMA R2, R27, R2, R34 ;  /* 0x000000021b027223 */ /* 0x000fe20000000022 */
[----:B------:R-:W-:-:S04]  /*1170*/  IMAD.MOV.U32 R34, RZ, RZ, R25 ;  /* 0x000000ffff227224 */ /* 0x000fc800078e0019 */
[----:B------:R-:W-:Y:S01]  /*1180*/  HMMA.16816.F32 R8, R16, R22, R8 ;  /* 0x000000161008723c */ /* 0x000fe20000001808 */
[----:B------:R-:W-:-:S04]  /*1190*/  NOP ;  /* 0x0000000000007918 */ /* 0x000fc80000000000 */
[----:B------:R-:W-:-:S15]  /*11a0*/  BRA.U !UP0, `(.L_x_1) ;  /* 0xfffffff508c47547 */ /* 0x000fde000b83ffff */
.L_x_0:
[----:B------:R-:W0:Y:S01]  /*11b0*/  S2R R3, SR_TID.X ;  /* 0x0000000000037919 */ /* 0x000e220000002100 */
[----:B------:R-:W1:Y:S01]  /*11c0*/  S2UR UR5, SR_CgaCtaId ;  /* 0x00000000000579c3 */ /* 0x000e620000008800 */
[----:B------:R-:W-:Y:S01]  /*11d0*/  IMAD.MOV.U32 R21, RZ, RZ, R2 ;  /* 0x000000ffff157224 */ /* 0x000fe200078e0002 */
[----:B------:R-:W-:Y:S01]  /*11e0*/  UMOV UR4, 0x400 ;  /* 0x0000040000047882 */ /* 0x000fe20000000000 */
[----:B------:R-:W-:Y:S01]  /*11f0*/  IMAD.MOV.U32 R20, RZ, RZ, R7 ;  /* 0x000000ffff147224 */ /* 0x000fe200078e0007 */
[----:B------:R-:W-:Y:S01]  /*1200*/  MOV R22, R11 ;  /* 0x0000000b00167202 */ /* 0x000fe20000000f00 */
[C---:B------:R-:W-:Y:S01]  /*1210*/  FMUL R2, R21.reuse, 8388608 ;  /* 0x4b00000015027820 */ /* 0x040fe20000400000 */
[C---:B------:R-:W-:Y:S01]  /*1220*/  FSETP.GT.AND P0, PT, |R21|.reuse, 8.50705917302346158658e+37, PT ;  /* 0x7e8000001500780b */ /* 0x040fe20003f04200 */
[----:B------:R-:W-:Y:S01]  /*1230*/  FMUL R5, R20, 8388608 ;  /* 0x4b00000014057820 */ /* 0x000fe20000400000 */
[C---:B------:R-:W-:Y:S01]  /*1240*/  FSETP.GEU.AND P3, PT, |R21|.reuse, 1.175494350822287508e-38, PT ;  /* 0x008000001500780b */ /* 0x040fe20003f6e200 */
[----:B------:R-:W-:Y:S01]  /*1250*/  BAR.SYNC.DEFER_BLOCKING 0x0 ;  /* 0x0000000000007b1d */ /* 0x000fe20000010000 */
[----:B------:R-:W-:-:S02]  /*1260*/  FSETP.GEU.AND P2, PT, R21, 1.175494350822287508e-38, PT ;  /* 0x008000001500780b */ /* 0x000fc40003f4e000 */
[----:B------:R-:W-:Y:S02]  /*1270*/  FSETP.GEU.AND P1, PT, R20, 1.175494350822287508e-38, PT ;  /* 0x008000001400780b */ /* 0x000fe40003f2e000 */
[----:B------:R-:W-:Y:S02]  /*1280*/  FSEL R2, R2, R21, !P2 ;  /* 0x0000001502027208 */ /* 0x000fe40005000000 */
[----:B------:R-:W-:Y:S02]  /*1290*/  FSEL R4, R5, R20, !P1 ;  /* 0x0000001405047208 */ /* 0x000fe40004800000 */
[----:B------:R-:W-:Y:S01]  /*12a0*/  FSEL R11, RZ, -23, P2 ;  /* 0xc1b80000ff0b7808 */ /* 0x000fe20001000000 */
[----:B------:R-:W-:Y:S01]  /*12b0*/  @P0 FMUL R21, R21, 0.25 ;  /* 0x3e80000015150820 */ /* 0x000fe20000400000 */
[----:B------:R-:W-:Y:S01]  /*12c0*/  FSETP.GEU.AND P2, PT, |R20|, 1.175494350822287508e-38, PT ;  /* 0x008000001400780b */ /* 0x000fe20003f4e200 */
[----:B------:R-:W-:Y:S02]  /*12d0*/  VIADD R23, R2, 0xc0cafb0d ;  /* 0xc0cafb0d02177836 */ /* 0x000fe40000000000 */
[----:B------:R-:W-:Y:S01]  /*12e0*/  @P0 FMUL R15, R15, 0.25 ;  /* 0x3e8000000f0f0820 */ /* 0x000fe20000400000 */
[----:B------:R-:W-:Y:S01]  /*12f0*/  @!P3 FMUL R21, R21, 16777216 ;  /* 0x4b8000001515b820 */ /* 0x000fe20000400000 */
[----:B-1----:R-:W-:Y:S01]  /*1300*/  ULEA UR6, UR5, UR4, 0x18 ;  /* 0x0000000405067291 */ /* 0x002fe2000f8ec0ff */
[----:B------:R-:W-:Y:S01]  /*1310*/  MOV R18, R10 ;  /* 0x0000000a00127202 */ /* 0x000fe20000000f00 */
[----:B------:R-:W-:Y:S01]  /*1320*/  @P0 FMUL R22, R22, 0.25 ;  /* 0x3e80000016160820 */ /* 0x000fe20000400000 */
[----:B------:R-:W-:Y:S01]  /*1330*/  LOP3.LUT R23, R23, 0xff800000, RZ, 0xc0, !PT ;  /* 0xff80000017177812 */ /* 0x000fe200078ec0ff */
[----:B------:R-:W-:Y:S01]  /*1340*/  @!P3 FMUL R15, R15, 16777216 ;  /* 0x4b8000000f0fb820 */ /* 0x000fe20000400000 */
[----:B------:R-:W1:Y:S01]  /*1350*/  MUFU.RCP R21, R21 ;  /* 0x0000001500157308 */ /* 0x000e620000001000 */
[----:B------:R-:W-:Y:S01]  /*1360*/  @P0 FMUL R18, R18, 0.25 ;  /* 0x3e80000012120820 */ /* 0x000fe20000400000 */
[C---:B0-----:R-:W-:Y:S01]  /*1370*/  LOP3.LUT R6, R3.reuse, 0x8, RZ, 0xc0, !PT ;  /* 0x0000000803067812 */ /* 0x041fe200078ec0ff */
[----:B------:R-:W-:Y:S01]  /*1380*/  IMAD.SHL.U32 R0, R3, 0x2, RZ ;  /* 0x0000000203007824 */ /* 0x000fe200078e00ff */
[----:B------:R-:W-:Y:S01]  /*1390*/  SHF.R.S32.HI R7, RZ, 0x4, R3 ;  /* 0x00000004ff077819 */ /* 0x000fe20000011403 */
[----:B------:R-:W-:Y:S01]  /*13a0*/  @!P3 FMUL R22, R22, 16777216 ;  /* 0x4b8000001616b820 */ /* 0x000fe20000400000 */
[----:B------:R-:W-:Y:S01]  /*13b0*/  LEA.HI R19, R6, UR6, RZ, 0x1f ;  /* 0x0000000606137c11 */ /* 0x000fe2000f8ff8ff */
[----:B------:R-:W-:Y:S01]  /*13c0*/  @P0 FMUL R14, R14, 0.25 ;  /* 0x3e8000000e0e0820 */ /* 0x000fe20000400000 */
[----:B------:R-:W-:Y:S01]  /*13d0*/  FSEL R6, RZ, -23, P1 ;  /* 0xc1b80000ff067808 */ /* 0x000fe20000800000 */
[----:B------:R-:W-:Y:S01]  /*13e0*/  @!P3 FMUL R18, R18, 16777216 ;  /* 0x4b8000001212b820 */ /* 0x000fe20000400000 */
[----:B------:R-:W-:Y:S01]  /*13f0*/  FSETP.GT.AND P1, PT, |R20|, 8.50705917302346158658e+37, PT ;  /* 0x7e8000001400780b */ /* 0x000fe20003f24200 */
[----:B------:R-:W-:Y:S01]  /*1400*/  @!P3 FMUL R14, R14, 16777216 ;  /* 0x4b8000000e0eb820 */ /* 0x000fe20000400000 */
[----:B------:R-:W-:Y:S01]  /*1410*/  SGXT R5, R7, 0x1 ;  /* 0x000000010705781a */ /* 0x000fe20000000200 */
[C---:B------:R-:W-:Y:S01]  /*1420*/  IMAD.SHL.U32 R31, R3.reuse, 0x40, RZ ;  /* 0x00000040031f7824 */ /* 0x040fe200078e00ff */
[----:B------:R-:W-:Y:S01]  /*1430*/  LOP3.LUT R26, R3, 0x20, RZ, 0xc0, !PT ;  /* 0x00000020031a7812 */ /* 0x000fe200078ec0ff */
[----:B------:R-:W0:Y:S01]  /*1440*/  LDCU.64 UR4, c[0x0][0x3e0] ;  /* 0x00007c00ff0477ac */ /* 0x000e220008000a00 */
[----:B------:R-:W-:Y:S01]  /*1450*/  LOP3.LUT R17, R5, 0x204, RZ, 0xc0, !PT ;  /* 0x0000020405117812 */ /* 0x000fe200078ec0ff */
[----:B-1----:R-:W-:Y:S01]  /*1460*/  FMUL R18, R21, R18 ;  /* 0x0000001215127220 */ /* 0x002fe20000400000 */
[----:B------:R-:W-:-:S02]  /*1470*/  IADD3 R5, PT, PT, R4, -0x3f3504f3, RZ ;  /* 0xc0cafb0d04057810 */ /* 0x000fc40007ffe0ff */
[----:B------:R-:W-:Y:S02]  /*1480*/  ISETP.NE.U32.AND P4, PT, R26, RZ, PT ;  /* 0x000000ff1a00720c */ /* 0x000fe40003f85070 */
[----:B------:R-:W-:Y:S01]  /*1490*/  LOP3.LUT R27, R5, 0xff800000, RZ, 0xc0, !PT ;  /* 0xff800000051b7812 */ /* 0x000fe200078ec0ff */
[----:B------:R-:W-:Y:S01]  /*14a0*/  @P1 FMUL R20, R20, 0.25 ;  /* 0x3e80000014141820 */ /* 0x000fe20000400000 */
[----:B------:R-:W-:Y:S01]  /*14b0*/  LOP3.LUT R28, R3, 0x10, RZ, 0xc0, !PT ;  /* 0x00000010031c7812 */ /* 0x000fe200078ec0ff */
[----:B------:R-:W-:Y:S01]  /*14c0*/  @P1 FMUL R9, R9, 0.25 ;  /* 0x3e80000009091820 */ /* 0x000fe20000400000 */
[----:B------:R-:W-:Y:S01]  /*14d0*/  SEL R7, RZ, 0x204, !P4 ;  /* 0x00000204ff077807 */ /* 0x000fe20006000000 */
[----:B------:R-:W-:Y:S01]  /*14e0*/  @!P2 FMUL R20, R20, 16777216 ;  /* 0x4b8000001414a820 */ /* 0x000fe20000400000 */
[----:B------:R-:W-:Y:S01]  /*14f0*/  I2FP.F32.S32 R5, R27 ;  /* 0x0000001b00057245 */ /* 0x000fe20000201400 */
[----:B------:R-:W-:Y:S01]  /*1500*/  @P1 FMUL R8, R8, 0.25 ;  /* 0x3e80000008081820 */ /* 0x000fe20000400000 */
[----:B------:R-:W-:Y:S01]  /*1510*/  LOP3.LUT R10, R7, 0x3c, R0, 0x78, !PT ;  /* 0x0000003c070a7812 */ /* 0x000fe200078e7800 */
[----:B------:R-:W-:Y:S01]  /*1520*/  IMAD R7, R28, 0x4, R19 ;  /* 0x000000041c077824 */ /* 0x000fe200078e0213 */
[----:B------:R-:W-:Y:S01]  /*1530*/  I2FP.F32.S32 R16, R23 ;  /* 0x0000001700107245 */ /* 0x000fe20000201400 */
[----:B------:R-:W1:Y:S01]  /*1540*/  MUFU.RCP R20, R20 ;  /* 0x0000001400147308 */ /* 0x000e620000001000 */
[----:B------:R-:W-:Y:S01]  /*1550*/  FMUL R19, R21, R15 ;  /* 0x0000000f15137220 */ /* 0x000fe20000400000 */
[----:B------:R-:W-:Y:S01]  /*1560*/  IADD3 R15, PT, PT, R4, -R27, RZ ;  /* 0x8000001b040f7210 */ /* 0x000fe20007ffe0ff */
[----:B------:R-:W-:Y:S01]  /*1570*/  FFMA.FTZ R6, R5, 1.1920928955078125e-07, R6 ;  /* 0x3400000005067823 */ /* 0x000fe20000010006 */
[----:B------:R-:W-:Y:S01]  /*1580*/  FFMA.FTZ R5, R16, 1.1920928955078125e-07, R11 ;  /* 0x3400000010057823 */ /* 0x000fe2000001000b */
[----:B------:R-:W-:Y:S01]  /*1590*/  FMUL R16, R21, R22 ;  /* 0x0000001615107220 */ /* 0x000fe20000400000 */
[----:B------:R-:W-:Y:S01]  /*15a0*/  SHF.R.S32.HI R22, RZ, 0x3, R3 ;  /* 0x00000003ff167819 */ /* 0x000fe20000011403 */
[----:B------:R-:W-:-:S02]  /*15b0*/  IMAD.MOV.U32 R28, RZ, RZ, 0x3dc6b27f ;  /* 0x3dc6b27fff1c7424 */ /* 0x000fc400078e00ff */
[----:B------:R-:W-:Y:S01]  /*15c0*/  FADD R15, R15, -1 ;  /* 0xbf8000000f0f7421 */ /* 0x000fe20000000000 */
[----:B------:R-:W-:Y:S01]  /*15d0*/  @P1 FMUL R12, R12, 0.25 ;  /* 0x3e8000000c0c1820 */ /* 0x000fe20000400000 */
[----:B------:R-:W-:Y:S01]  /*15e0*/  FMUL R21, R21, R14 ;  /* 0x0000000e15157220 */ /* 0x000fe20000400000 */
[----:B------:R-:W-:Y:S01]  /*15f0*/  @P1 FMUL R13, R13, 0.25 ;  /* 0x3e8000000d0d1820 */ /* 0x000fe20000400000 */
[----:B------:R-:W-:Y:S01]  /*1600*/  SGXT R22, R22, 0x1 ;  /* 0x000000011616781a */ /* 0x000fe20000000200 */
[----:B------:R-:W-:Y:S01]  /*1610*/  FFMA.FTZ R14, R15, R28, -0.16845393180847167969 ;  /* 0xbe2c7f300f0e7423 */ /* 0x000fe2000001001c */
[----:B------:R-:W-:Y:S01]  /*1620*/  IMAD.IADD R23, R2, 0x1, -R23 ;  /* 0x0000000102177824 */ /* 0x000fe200078e0a17 */
[----:B------:R-:W-:Y:S01]  /*1630*/  LEA R17, R26, R17, 0x2 ;  /* 0x000000111a117211 */ /* 0x000fe200078e10ff */
[----:B------:R-:W-:Y:S01]  /*1640*/  @!P2 FMUL R9, R9, 16777216 ;  /* 0x4b8000000909a820 */ /* 0x000fe20000400000 */
[----:B------:R-:W-:Y:S01]  /*1650*/  @!P2 FMUL R8, R8, 16777216 ;  /* 0x4b8000000808a820 */ /* 0x000fe20000400000 */
[----:B------:R-:W-:Y:S01]  /*1660*/  @!P2 FMUL R12, R12, 16777216 ;  /* 0x4b8000000c0ca820 */ /* 0x000fe20000400000 */
[----:B------:R-:W-:Y:S01]  /*1670*/  LOP3.LUT R26, R22, 0x140, RZ, 0xc0, !PT ;  /* 0x00000140161a7812 */ /* 0x000fe200078ec0ff */
[----:B------:R-:W-:Y:S01]  /*1680*/  @!P2 FMUL R13, R13, 16777216 ;  /* 0x4b8000000d0da820 */ /* 0x000fe20000400000 */
[----:B------:R-:W-:Y:S01]  /*1690*/  FFMA.FTZ R22, R15, R14, 0.1716887056827545166 ;  /* 0x3e2fcf2a0f167423 */ /* 0x000fe2000001000e */
[----:B------:R-:W-:Y:S01]  /*16a0*/  FADD R14, R23, -1 ;  /* 0xbf800000170e7421 */ /* 0x000fe20000000000 */
[C---:B-1----:R-:W-:Y:S01]  /*16b0*/  FMUL R9, R20.reuse, R9 ;  /* 0x0000000914097220 */ /* 0x042fe20000400000 */
[C---:B------:R-:W-:Y:S01]  /*16c0*/  FMUL R8, R20.reuse, R8 ;  /* 0x0000000814087220 */ /* 0x040fe20000400000 */
[C---:B------:R-:W-:Y:S01]  /*16d0*/  FMUL R27, R20.reuse, R12 ;  /* 0x0000000c141b7220 */ /* 0x040fe20000400000 */
[----:B------:R-:W-:Y:S01]  /*16e0*/  FMUL R20, R20, R13 ;  /* 0x0000000d14147220 */ /* 0x000fe20000400000 */
[----:B------:R-:W-:Y:S01]  /*16f0*/  LOP3.LUT R10, R10, 0x40, R31, 0xf8, !PT ;  /* 0x000000400a0a7812 */ /* 0x000fe200078ef81f */
[----:B------:R-:W-:Y:S01]  /*1700*/  FFMA.FTZ R22, R15, R22, -0.17900948226451873779 ;  /* 0xbe374e430f167423 */ /* 0x000fe20000010016 */
[----:B------:R-:W-:Y:S01]  /*1710*/  FFMA.FTZ R23, R14, R28, -0.16845393180847167969 ;  /* 0xbe2c7f300e177423 */ /* 0x000fe2000001001c */
[----:B------:R-:W-:Y:S01]  /*1720*/  F2FP.F16.F32.PACK_AB R27, R8, R27 ;  /* 0x0000001b081b723e */ /* 0x000fe200000000ff */
[----:B------:R-:W-:Y:S01]  /*1730*/  IMAD.SHL.U32 R11, R3, 0x8, RZ ;  /* 0x00000008030b7824 */ /* 0x000fe200078e00ff */
[----:B------:R-:W-:Y:S01]  /*1740*/  F2FP.F16.F32.PACK_AB R13, R9, R20 ;  /* 0x00000014090d723e */ /* 0x000fe200000000ff */
[C---:B------:R-:W-:Y:S01]  /*1750*/  FFMA.FTZ R22, R15.reuse, R22, 0.20512372255325317383 ;  /* 0x3e520bf40f167423 */ /* 0x040fe20000010016 */
[----:B------:R-:W-:Y:S01]  /*1760*/  F2FP.F16.F32.PACK_AB R16, R16, R19 ;  /* 0x000000131010723e */ /* 0x000fe200000000ff */
[----:B------:R-:W-:Y:S01]  /*1770*/  FFMA.FTZ R23, R14, R23, 0.1716887056827545166 ;  /* 0x3e2fcf2a0e177423 */ /* 0x000fe20000010017 */
[----:B------:R-:W-:Y:S01]  /*1780*/  F2FP.F16.F32.PACK_AB R18, R18, R21 ;  /* 0x000000151212723e */ /* 0x000fe200000000ff */
[C---:B------:R-:W-:Y:S01]  /*1790*/  FFMA.FTZ R22, R15.reuse, R22, -0.24046532809734344482 ;  /* 0xbe763c8b0f167423 */ /* 0x040fe20000010016 */
[----:B------:R-:W-:Y:S01]  /*17a0*/  LOP3.LUT R19, R10, 0x40, RZ, 0x3c, !PT ;  /* 0x000000400a137812 */ /* 0x000fe200078e3cff */
[----:B------:R-:W-:Y:S01]  /*17b0*/  FFMA.FTZ R23, R14, R23, -0.17900948226451873779 ;  /* 0xbe374e430e177423 */ /* 0x000fe20000010017 */
[----:B------:R-:W-:Y:S01]  /*17c0*/  STS [R10+UR6], R27 ;  /* 0x0000001b0a007988 */ /* 0x000fe20008000806 */
[C---:B------:R-:W-:Y:S01]  /*17d0*/  FFMA.FTZ R22, R15.reuse, R22, 0.28857114911079406738 ;  /* 0x3e93bf990f167423 */ /* 0x040fe20000010016 */
[----:B------:R-:W-:Y:S01]  /*17e0*/  LOP3.LUT R26, R26, 0x38, R11, 0xf8, !PT ;  /* 0x000000381a1a7812 */ /* 0x000fe200078ef80b */
[----:B------:R-:W-:Y:S01]  /*17f0*/  FFMA.FTZ R23, R14, R23, 0.20512372255325317383 ;  /* 0x3e520bf40e177423 */ /* 0x000fe20000010017 */
[----:B------:R1:W-:Y:S01]  /*1800*/  STS [R10+UR6+0x80], R13 ;  /* 0x0000800d0a007988 */ /* 0x0003e20008000806 */
[C---:B------:R-:W-:Y:S01]  /*1810*/  FFMA.FTZ R22, R15.reuse, R22, -0.36067417263984680176 ;  /* 0xbeb8aa490f167423 */ /* 0x040fe20000010016 */
[----:B------:R-:W-:Y:S01]  /*1820*/  LOP3.LUT R26, R26, 0x40, R3, 0x78, !PT ;  /* 0x000000401a1a7812 */ /* 0x000fe200078e7803 */
[C---:B------:R-:W-:Y:S01]  /*1830*/  FFMA.FTZ R23, R14.reuse, R23, -0.24046532809734344482 ;  /* 0xbe763c8b0e177423 */ /* 0x040fe20000010017 */
[----:B------:R2:W-:Y:S01]  /*1840*/  STS [R19+UR6+0x100], R18 ;  /* 0x0001001213007988 */ /* 0x0005e20008000806 */
[C---:B------:R-:W-:Y:S01]  /*1850*/  FFMA.FTZ R22, R15.reuse, R22, 0.48089820146560668945 ;  /* 0x3ef6384a0f167423 */ /* 0x040fe20000010016 */
[----:B------:R-:W3:Y:S01]  /*1860*/  LDC R20, c[0x0][0x3e8] ;  /* 0x0000fa00ff147b82 */ /* 0x000ee20000000800 */
[----:B------:R-:W-:Y:S01]  /*1870*/  FFMA.FTZ R23, R14, R23, 0.28857114911079406738 ;  /* 0x3e93bf990e177423 */ /* 0x000fe20000010017 */
[----:B------:R-:W-:Y:S01]  /*1880*/  STS [R19+UR6+0x180], R16 ;  /* 0x0001801013007988 */ /* 0x000fe20008000806 */
[----:B------:R-:W-:Y:S01]  /*1890*/  FFMA.FTZ R22, R15, R22, -0.72134751081466674805 ;  /* 0xbf38aa3b0f167423 */ /* 0x000fe20000010016 */
[----:B------:R-:W-:-:S02]  /*18a0*/  IMAD.IADD R17, R17, 0x1, R26 ;  /* 0x0000000111117824 */ /* 0x000fc400078e021a */
[C---:B------:R-:W-:Y:S01]  /*18b0*/  FFMA.FTZ R23, R14.reuse, R23, -0.36067417263984680176 ;  /* 0xbeb8aa490e177423 */ /* 0x040fe20000010017 */
[----:B-1----:R-:W-:Y:S01]  /*18c0*/  LOP3.LUT R10, R11, 0x38, RZ, 0xc0, !PT ;  /* 0x000000380b0a7812 */ /* 0x002fe200078ec0ff */
[----:B------:R-:W-:Y:S01]  /*18d0*/  FMUL R22, R15, R22 ;  /* 0x000000160f167220 */ /* 0x000fe20000400000 */
[----:B------:R-:W1:Y:S01]  /*18e0*/  LDC.64 R8, c[0x0][0x398] ;  /* 0x0000e600ff087b82 */ /* 0x000e620000000a00 */
[----:B------:R-:W-:Y:S01]  /*18f0*/  FFMA.FTZ R23, R14, R23, 0.48089820146560668945 ;  /* 0x3ef6384a0e177423 */ /* 0x000fe20000010017 */
[----:B------:R-:W-:-:S06]  /*1900*/  LOP3.LUT R12, R17, 0x4, RZ, 0x3c, !PT ;  /* 0x00000004110c7812 */ /* 0x000fcc00078e3cff */
[----:B------:R-:W-:Y:S01]  /*1910*/  BAR.SYNC.DEFER_BLOCKING 0x0 ;  /* 0x0000000000007b1d */ /* 0x000fe20000010000 */
[C---:B------:R-:W-:Y:S01]  /*1920*/  FMUL R22, R15.reuse, R22 ;  /* 0x000000160f167220 */ /* 0x040fe20000400000 */
[----:B------:R-:W-:Y:S01]  /*1930*/  FFMA.FTZ R23, R14, R23, -0.72134751081466674805 ;  /* 0xbf38aa3b0e177423 */ /* 0x000fe20000010017 */
[----:B------:R-:W-:Y:S01]  /*1940*/  IADD3 R7, PT, PT, R10, R7, RZ ;  /* 0x000000070a077210 */ /* 0x000fe20007ffe0ff */
[----:B0-----:R-:W-:Y:S01]  /*1950*/  UIMAD UR4, UR9, UR4, URZ ;  /* 0x00000004090472a4 */ /* 0x001fe2000f8e02ff */
[----:B------:R-:W-:Y:S01]  /*1960*/  ISETP.GE.U32.AND P3, PT, R4, 0x7f800000, PT ;  /* 0x7f8000000400780c */ /* 0x000fe20003f66070 */
[----:B------:R-:W-:Y:S01]  /*1970*/  FFMA.FTZ R15, R15, 1.4426950216293334961, R22 ;  /* 0x3fb8aa3b0f0f7823 */ /* 0x000fe20000010016 */
[----:B------:R-:W-:Y:S01]  /*1980*/  FMUL R23, R14, R23 ;  /* 0x000000170e177220 */ /* 0x000fe20000400000 */
[----:B------:R-:W-:Y:S01]  /*1990*/  LOP3.LUT P0, RZ, R3, 0x60, RZ, 0xc0, !PT ;  /* 0x0000006003ff7812 */ /* 0x000fe2000780c0ff */
[----:B------:R-:W-:Y:S01]  /*19a0*/  USHF.L.U32 UR7, UR4, 0x1, URZ ;  /* 0x0000000104077899 */ /* 0x000fe200080006ff */
[----:B------:R-:W-:Y:S01]  /*19b0*/  FADD R6, R6, R15 ;  /* 0x0000000f06067221 */ /* 0x000fe20000000000 */
[----:B------:R-:W-:Y:S01]  /*19c0*/  FMUL R23, R14, R23 ;  /* 0x000000170e177220 */ /* 0x000fe20000400000 */
[----:B------:R-:W-:Y:S01]  /*19d0*/  SHF.R.U32.HI R15, RZ, 0x5, R3 ;  /* 0x00000005ff0f7819 */ /* 0x000fe20000011603 */
[----:B------:R-:W-:Y:S01]  /*19e0*/  IMAD R3, R29, UR5, RZ ;  /* 0x000000051d037c24 */ /* 0x000fe2000f8e02ff */
[----:B------:R-:W-:Y:S01]  /*19f0*/  ISETP.GE.U32.AND P2, PT, R2, 0x7f800000, PT ;  /* 0x7f8000000200780c */ /* 0x000fe20003f46070 */
[----:B------:R-:W-:Y:S01]  /*1a00*/  FFMA.FTZ R14, R14, 1.4426950216293334961, R23 ;  /* 0x3fb8aa3b0e0e7823 */ /* 0x000fe20000010017 */
[----:B------:R-:W-:Y:S01]  /*1a10*/  SGXT.U32 R15, R15, 0x2 ;  /* 0x000000020f0f781a */ /* 0x000fe20000000000 */
[----:B------:R-:W-:Y:S01]  /*1a20*/  UIMAD.WIDE UR4, UR4, 0x2, URZ ;  /* 0x00000002040478a5 */ /* 0x000fe2000f8e02ff */
[----:B------:R-:W-:-:S02]  /*1a30*/  @P3 IMAD.MOV.U32 R13, RZ, RZ, 0x7f800000 ;  /* 0x7f800000ff0d3424 */ /* 0x000fc400078e00ff */
[----:B------:R-:W-:Y:S01]  /*1a40*/  FADD R11, R5, R14 ;  /* 0x0000000e050b7221 */ /* 0x000fe20000000000 */
[C---:B------:R-:W-:Y:S01]  /*1a50*/  IMAD.SHL.U32 R5, R3.reuse, 0x2, RZ ;  /* 0x0000000203057824 */ /* 0x040fe200078e00ff */
[C---:B------:R-:W-:Y:S01]  /*1a60*/  FSETP.NEU.AND P1, PT, R4.reuse, RZ, PT ;  /* 0x000000ff0400720b */ /* 0x040fe20003f2d000 */
[----:B------:R-:W-:Y:S01]  /*1a70*/  @P3 FFMA.FTZ R6, R4, R13, +INF ;  /* 0x7f80000004063423 */ /* 0x000fe2000001000d */
[----:B------:R-:W-:Y:S01]  /*1a80*/  IMAD.HI R4, R3, 0x2, RZ ;  /* 0x0000000203047827 */ /* 0x000fe200078e02ff */
[----:B------:R-:W0:Y:S01]  /*1a90*/  LDS R17, [R17+UR6] ;  /* 0x0000000611117984 */ /* 0x000e220008000800 */
[----:B-1----:R-:W-:Y:S02]  /*1aa0*/  IADD3 R3, P3, P4, R5, UR7, R8 ;  /* 0x0000000705037c10 */ /* 0x002fe4000fc7e008 */
[----:B------:R-:W-:Y:S01]  /*1ab0*/  @P2 IMAD.MOV.U32 R13, RZ, RZ, 0x7f800000 ;  /* 0x7f800000ff0d2424 */ /* 0x000fe200078e00ff */
[----:B------:R3:W1:Y:S01]  /*1ac0*/  LDS R10, [R12+UR6] ;  /* 0x000000060c0a7984 */ /* 0x0006620008000800 */
[----:B--2---:R-:W-:Y:S01]  /*1ad0*/  IADD3.X R18, PT, PT, R4, UR5, R9, P3, P4 ;  /* 0x0000000504127c10 */ /* 0x004fe20009fe8409 */
[----:B------:R-:W2:Y:S01]  /*1ae0*/  LDCU UR4, c[0x0][0x3ec] ;  /* 0x00007d80ff0477ac */ /* 0x000ea20008000800 */
[C---:B------:R-:W-:Y:S01]  /*1af0*/  @P2 FFMA.FTZ R11, R2.reuse, R13, +INF ;  /* 0x7f800000020b2423 */ /* 0x040fe2000001000d */
[----:B------:R-:W-:-:S02]  /*1b00*/  FSETP.NEU.AND P3, PT, R2, RZ, PT ;  /* 0x000000ff0200720b */ /* 0x000fc40003f6d000 */
[----:B------:R-:W-:Y:S01]  /*1b10*/  FSEL R6, R6, -INF , P1 ;  /* 0xff80000006067808 */ /* 0x000fe20000800000 */
[----:B---3--:R-:W-:Y:S01]  /*1b20*/  IMAD R12, R15, R20, RZ ;  /* 0x000000140f0c7224 */ /* 0x008fe200078e02ff */
[----:B------:R-:W-:-:S04]  /*1b30*/  FSEL R11, R11, -INF , P3 ;  /* 0xff8000000b0b7808 */ /* 0x000fc80001800000 */
[----:B------:R-:W-:Y:S01]  /*1b40*/  LEA R5, R20, R12, 0x2 ;  /* 0x0000000c14057211 */ /* 0x000fe200078e10ff */
[----:B------:R-:W-:Y:S01]  /*1b50*/  FFMA R19, R11, 0.69314718246459960938, R24 ;  /* 0x3f3172180b137823 */ /* 0x000fe20000000018 */
[----:B------:R-:W-:-:S03]  /*1b60*/  LEA R8, P4, R12, R3, 0x1 ;  /* 0x000000030c087211 */ /* 0x000fc600078808ff */
[----:B------:R-:W-:Y:S01]  /*1b70*/  IMAD R15, R20, 0x4, R5 ;  /* 0x00000004140f7824 */ /* 0x000fe200078e0205 */
[-C--:B------:R-:W-:Y:S01]  /*1b80*/  LEA.HI.X.SX32 R9, R12, R18.reuse, 0x1, P4 ;  /* 0x000000120c097211 */ /* 0x080fe200020f0eff */
[----:B--2---:R-:W-:Y:S01]  /*1b90*/  UIMAD UR4, UR9, UR4, URZ ;  /* 0x00000004090472a4 */ /* 0x004fe2000f8e02ff */
[----:B------:R-:W-:Y:S02]  /*1ba0*/  LEA R12, P2, R5, R3, 0x1 ;  /* 0x00000003050c7211 */ /* 0x000fe400078408ff */
[----:B------:R-:W-:Y:S01]  /*1bb0*/  LEA R16, R20, R15, 0x2 ;  /* 0x0000000f14107211 */ /* 0x000fe200078e10ff */
[----:B------:R-:W-:Y:S01]  /*1bc0*/  USHF.L.U32 UR7, UR4, 0x2, URZ ;  /* 0x0000000204077899 */ /* 0x000fe200080006ff */
[-C--:B------:R-:W-:Y:S01]  /*1bd0*/  LEA R14, P4, R15, R3.reuse, 0x1 ;  /* 0x000000030f0e7211 */ /* 0x080fe200078808ff */
[----:B------:R-:W-:Y:S01]  /*1be0*/  UIMAD.WIDE UR4, UR4, 0x4, URZ ;  /* 0x00000004040478a5 */ /* 0x000fe2000f8e02ff */
[C---:B------:R-:W-:Y:S02]  /*1bf0*/  LEA R4, P5, R16.reuse, R3, 0x1 ;  /* 0x0000000310047211 */ /* 0x040fe400078a08ff */
[-C--:B------:R-:W-:Y:S01]  /*1c00*/  LEA.HI.X.SX32 R13, R5, R18.reuse, 0x1, P2 ;  /* 0x00000012050d7211 */ /* 0x080fe200010f0eff */
[----:B------:R-:W2:Y:S01]  /*1c10*/  LDC.64 R2, c[0x0][0x3a0] ;  /* 0x0000e800ff027b82 */ /* 0x000ea20000000a00 */
[----:B------:R-:W-:-:S02]  /*1c20*/  LEA.HI.X.SX32 R5, R16, R18, 0x1, P5 ;  /* 0x0000001210057211 */ /* 0x000fc400028f0eff */
[----:B------:R-:W-:Y:S01]  /*1c30*/  LEA.HI.X.SX32 R15, R15, R18, 0x1, P4 ;  /* 0x000000120f0f7211 */ /* 0x000fe200020f0eff */
[----:B------:R-:W-:Y:S01]  /*1c40*/  FFMA R18, R6, 0.69314718246459960938, R25 ;  /* 0x3f31721806127823 */ /* 0x000fe20000000019 */
[----:B------:R-:W-:Y:S01]  /*1c50*/  LOP3.LUT R6, R0, 0x78, RZ, 0xc0, !PT ;  /* 0x0000007800067812 */ /* 0x000fe200078ec0ff */
[----:B0-----:R0:W-:Y:S01]  /*1c60*/  STG.E.U16 desc[UR14][R8.64], R17 ;  /* 0x0000001108007986 */ /* 0x0011e2000c10150e */
[----:B------:R-:W-:Y:S01]  /*1c70*/  PRMT R16, R17, 0x7632, R16 ;  /* 0x0000763211107816 */ /* 0x000fe20000000010 */
[C---:B------:R-:W-:Y:S01]  /*1c80*/  IMAD.HI R0, R29.reuse, 0x4, RZ ;  /* 0x000000041d007827 */ /* 0x040fe200078e02ff */
[----:B-1----:R-:W-:Y:S01]  /*1c90*/  PRMT R11, R10, 0x7632, R11 ;  /* 0x000076320a0b7816 */ /* 0x002fe2000000000b */
[----:B------:R1:W-:Y:S04]  /*1ca0*/  STG.E.U16 desc[UR14][R12.64], R10 ;  /* 0x0000000a0c007986 */ /* 0x0003e8000c10150e */
[----:B------:R1:W-:Y:S01]  /*1cb0*/  STG.E.U16 desc[UR14][R14.64], R16 ;  /* 0x000000100e007986 */ /* 0x0003e2000c10150e */
[----:B0-----:R-:W-:-:S03]  /*1cc0*/  IMAD.SHL.U32 R9, R29, 0x4, RZ ;  /* 0x000000041d097824 */ /* 0x001fc600078e00ff */
[----:B------:R1:W-:Y:S01]  /*1cd0*/  STG.E.U16 desc[UR14][R4.64], R11 ;  /* 0x0000000b04007986 */ /* 0x0003e2000c10150e */
[----:B------:R-:W-:Y:S01]  /*1ce0*/  BAR.SYNC.DEFER_BLOCKING 0x0 ;  /* 0x0000000000007b1d */ /* 0x000fe20000010000 */
[----:B--2---:R-:W-:-:S04]  /*1cf0*/  IADD3 R2, P1, P2, R9, UR7, R2 ;  /* 0x0000000709027c10 */ /* 0x004fc8000fa3e002 */
[----:B------:R-:W-:Y:S01]  /*1d00*/  IADD3.X R3, PT, PT, R0, UR5, R3, P1, P2 ;  /* 0x0000000500037c10 */ /* 0x000fe20008fe4403 */
[----:B------:R1:W-:Y:S02]  /*1d10*/  STS.64 [R6+UR6], R18 ;  /* 0x0000001206007988 */ /* 0x0003e40008000a06 */
[----:B------:R-:W-:Y:S06]  /*1d20*/  BAR.SYNC.DEFER_BLOCKING 0x0 ;  /* 0x0000000000007b1d */ /* 0x000fec0000010000 */
[----:B------:R-:W-:Y:S05]  /*1d30*/  @P0 EXIT ;  /* 0x000000000000094d */ /* 0x000fea0003800000 */
[----:B------:R-:W0:Y:S04]  /*1d40*/  LDS R7, [R7] ;  /* 0x0000000007077984 */ /* 0x000e280000000800 */
[----:B0-----:R-:W-:Y:S01]  /*1d50*/  STG.E desc[UR14][R2.64], R7 ;  /* 0x0000000702007986 */ /* 0x001fe2000c10190e */
[----:B------:R-:W-:Y:S05]  /*1d60*/  EXIT ;  /* 0x000000000000794d */ /* 0x000fea0003800000 */
.L_x_2:
[----:B------:R-:W-:-:S00]  /*1d70*/  BRA `(.L_x_2) ;  /* 0xfffffffc00fc7947 */ /* 0x000fc0000383ffff */
[----:B------:R-:W-:-:S00]  /*1d80*/  NOP ;  /* 0x0000000000007918 */ /* 0x000fc00000000000 */
[----:B------:R-:W-:-:S00]  /*1d90*/  NOP ;  /* 0x0000000000007918 */ /* 0x000fc00000000000 */
[----:B------:R-:W-:-:S00]  /*1da0*/  NOP ;  /* 0x0000000000007918 */ /* 0x000fc00000000000 */
[----:B------:R-:W-:-:S00]  /*1db0*/  NOP ;  /* 0x0000000000007918 */ /* 0x000fc00000000000 */
[----:B------:R-:W-:-:S00]  /*1dc0*/  NOP ;  /* 0x0000000000007918 */ /* 0x000fc00000000000 */
[----:B------:R-:W-:-:S00]  /*1dd0*/  NOP ;  /* 0x0000000000007918 */ /* 0x000fc00000000000 */
[----:B------:R-:W-:-:S00]  /*1de0*/  NOP ;  /* 0x0000000000007918 */ /* 0x000fc00000000000 */
[----:B------:R-:W-:-:S00]  /*1df0*/  NOP ;  /* 0x0000000000007918 */ /* 0x000fc00000000000 */
.L_x_3:


//--------------------- .nv.global.init           --------------------------
	.section	.nv.global.init,"aw",@progbits
.nv.global.init:
	.type		_$_str,@object
	.size		_$_str,(.L_0 - _$_str)
_$_str:
        /*0000*/ 	.byte	0x5f, 0x5f, 0x43, 0x55, 0x44, 0x41, 0x5f, 0x46, 0x54, 0x5a, 0x00
.L_0:


//--------------------- .nv.shared.attn_fwd       --------------------------
	.section	.nv.shared.attn_fwd,"aw",@nobits
	.sectionflags	@""
	.align	16
	.zero		1024


//--------------------- .nv.shared.reserved.0     --------------------------
	.section	.nv.shared.reserved.0,"aw",@nobits
	.weak		__nv_reservedSMEM_offset_0_alias
	.size		__nv_reservedSMEM_offset_0_alias, 0, 64
	.other		__nv_reservedSMEM_offset_0_alias,@"STO_CUDA_RESERVED_SHARED STV_DEFAULT"
__nv_reservedSMEM_offset_0_alias:
	.zero		0
	.zero		64


//--------------------- .nv.constant0.attn_fwd    --------------------------
	.section	.nv.constant0.attn_fwd,"a",@progbits
	.sectionflags	@""
	.align	4
.nv.constant0.attn_fwd:
	.zero		1032


//--------------------- SYMBOLS --------------------------

	.type		.nv.reservedSmem.offset0,@object
	.size		.nv.reservedSmem.offset0,0x4
	.type		.nv.reservedSmem.cap,@object
	.size		.nv.reservedSmem.cap,0x4
